def attn_fwd(
    Q,
    K,
    V,
    Out,
    Lse,
    sm_scale,
    stride_qz,
    stride_qh,
    stride_qm,
    stride_qk,
    stride_kz,
    stride_kh,
    stride_kn,
    stride_kk,
    stride_vz,
    stride_vh,
    stride_vn,
    stride_vk,
    stride_oz,
    stride_oh,
    stride_om,
    stride_ok,
    seqlen_q,
    seqlen_k,
    BLOCK_M: tl.constexpr,
    BLOCK_N: tl.constexpr,
    HEAD_DIM: tl.constexpr,
    CAUSAL: tl.constexpr,
):
    start_m = tl.program_id(0)
    off_hz = tl.program_id(1)
    q_off = off_hz * stride_qh
    k_off = off_hz * stride_kh
    v_off = off_hz * stride_vh
    offs_m = start_m * BLOCK_M + tl.arange(0, BLOCK_M)
    offs_d = tl.arange(0, HEAD_DIM)
    offs_n = tl.arange(0, BLOCK_N)
    q_ptrs = Q + q_off + offs_m[:, None] * stride_qm + offs_d[None, :] * stride_qk
    k_ptrs = K + k_off + offs_d[:, None] * stride_kk + offs_n[None, :] * stride_kn
    v_ptrs = V + v_off + offs_n[:, None] * stride_vn + offs_d[None, :] * stride_vk
    m_i = tl.full([BLOCK_M], float("-inf"), dtype=tl.float32)
    l_i = tl.zeros([BLOCK_M], dtype=tl.float32) + 1.0
    acc = tl.zeros([BLOCK_M, HEAD_DIM], dtype=tl.float32)
    q = tl.load(q_ptrs)
    acc, l_i, m_i = _attn_fwd_inner(
        acc,
        l_i,
        m_i,
        q,
        k_ptrs,
        v_ptrs,
        sm_scale,
        stride_kn,
        stride_vn,
        start_m,
        seqlen_k,
        BLOCK_M,
        BLOCK_N,
        HEAD_DIM,
        CAUSAL,
    )
    acc = acc / l_i[:, None]
    lse = m_i + tl.math.log2(l_i) / 1.4426950408889634
    o_ptrs = (
        Out
        + off_hz * stride_oh
        + offs_m[:, None] * stride_om
        + offs_d[None, :] * stride_ok
    )
    tl.store(o_ptrs, acc.to(Out.dtype.element_ty))
    tl.store(Lse + off_hz * seqlen_q + offs_m, lse)

# config = {"BLOCK_M": 128, "BLOCK_N": 32, "HEAD_DIM": 64, "arch": "sm_100", "causal": true, "dtype": "fp8e4m3", "num_stages": 2, "num_warps": 8}
# arch = sm_100


// ===== COMPILED SASS (sm_100a) =====

	.target	sm_100a

	.elftype	@"ET_EXEC"


//--------------------- .note.nv.tkinfo           --------------------------
	.section	.note.nv.tkinfo,"",@"SHT_NOTE"
	.sectionflags	@"SHF_NOTE_NV_TKINFO"
	.tkinfo
        /*0018*/ 	.word	0x00000081
        /*0030*/ 	.string	""
        /*0030*/ 	.string	"ptxas-blackwell"
        /*0030*/ 	.string	"Cuda compilation tools, release 12.9, V12.9.86"
        /*0030*/ 	.string	"Build cuda_12.9.r12.9/compiler.36037853_0"
        /*0030*/ 	.string	"-v  -suppress-debug-info  -lineinfo  -arch sm_100a "



//--------------------- .note.nv.cuver            --------------------------
	.section	.note.nv.cuver,"",@"SHT_NOTE"
	.sectionflags	@"SHF_NOTE_NV_CUVER"
        /*0018*/ 	.short	0x0001
        /*001a*/ 	.short	0x0064
        /*001c*/ 	.short	0x0001
        /*001e*/ 	.short	0x0000
        /*0020*/ 	.short	0x0001
        /*0022*/ 	.short	0x0000


//--------------------- .nv.info                  --------------------------
	.section	.nv.info,"",@"SHT_CUDA_INFO"
	.align	4


	//----- nvinfo : EIATTR_REGCOUNT
	.align		4
        /*0000*/ 	.byte	0x04, 0x2f
        /*0002*/ 	.short	(.L_5 - .L_4)
	.align		4
.L_4:
        /*0004*/ 	.word	index@(attn_fwd)
        /*0008*/ 	.word	0x00000068


	//----- nvinfo : EIATTR_FRAME_SIZE
	.align		4
.L_5:
        /*000c*/ 	.byte	0x04, 0x11
        /*000e*/ 	.short	(.L_7 - .L_6)
	.align		4
.L_6:
        /*0010*/ 	.word	index@($__internal_2_$__cuda_sm10x_tcgen05_guardrail_trap_unallocated_columns_being_dealloced)
        /*0014*/ 	.word	0x00000000


	//----- nvinfo : EIATTR_FRAME_SIZE
	.align		4
.L_7:
        /*0018*/ 	.byte	0x04, 0x11
        /*001a*/ 	.short	(.L_9 - .L_8)
	.align		4
.L_8:
        /*001c*/ 	.word	index@($__internal_1_$__cuda_sm10x_tcgen05_guardrail_trap_phase_invalid_during_alloc)
        /*0020*/ 	.word	0x00000000


	//----- nvinfo : EIATTR_FRAME_SIZE
	.align		4
.L_9:
        /*0024*/ 	.byte	0x04, 0x11
        /*0026*/ 	.short	(.L_11 - .L_10)
	.align		4
.L_10:
        /*0028*/ 	.word	index@($__internal_0_$__cuda_sm10x_tcgen05_guardrail_trap_col_being_dealloced_not_returned_by_alloc)
        /*002c*/ 	.word	0x00000000


	//----- nvinfo : EIATTR_FRAME_SIZE
	.align		4
.L_11:
        /*0030*/ 	.byte	0x04, 0x11
        /*0032*/ 	.short	(.L_13 - .L_12)
	.align		4
.L_12:
        /*0034*/ 	.word	index@(attn_fwd)
        /*0038*/ 	.word	0x00000000


	//----- nvinfo : EIATTR_MIN_STACK_SIZE
	.align		4
.L_13:
        /*003c*/ 	.byte	0x04, 0x12
        /*003e*/ 	.short	(.L_15 - .L_14)
	.align		4
.L_14:
        /*0040*/ 	.word	index@(attn_fwd)
        /*0044*/ 	.word	0x00000000
.L_15:


//--------------------- .nv.info.attn_fwd         --------------------------
	.section	.nv.info.attn_fwd,"",@"SHT_CUDA_INFO"
	.sectionflags	@""
	.align	4


	//----- nvinfo : EIATTR_CUDA_API_VERSION
	.align		4
        /*0000*/ 	.byte	0x04, 0x37
        /*0002*/ 	.short	(.L_17 - .L_16)
.L_16:
        /*0004*/ 	.word	0x00000081


	//----- nvinfo : EIATTR_KPARAM_INFO
	.align		4
.L_17:
        /*0008*/ 	.byte	0x04, 0x17
        /*000a*/ 	.short	(.L_19 - .L_18)
.L_18:
        /*000c*/ 	.word	0x00000000
        /*0010*/ 	.short	0x0019
        /*0012*/ 	.short	0x0080
        /*0014*/ 	.byte	0x00, 0xf4, 0x21, 0x00


	//----- nvinfo : EIATTR_KPARAM_INFO
	.align		4
.L_19:
        /*0018*/ 	.byte	0x04, 0x17
        /*001a*/ 	.short	(.L_21 - .L_20)
.L_20:
        /*001c*/ 	.word	0x00000000
        /*0020*/ 	.short	0x0018
        /*0022*/ 	.short	0x0078
        /*0024*/ 	.byte	0x00, 0xf4, 0x21, 0x00


	//----- nvinfo : EIATTR_KPARAM_INFO
	.align		4
.L_21:
        /*0028*/ 	.byte	0x04, 0x17
        /*002a*/ 	.short	(.L_23 - .L_22)
.L_22:
        /*002c*/ 	.word	0x00000000
        /*0030*/ 	.short	0x0017
        /*0032*/ 	.short	0x0070
        /*0034*/ 	.byte	0x00, 0xf0, 0x11, 0x00


	//----- nvinfo : EIATTR_KPARAM_INFO
	.align		4
.L_23:
        /*0038*/ 	.byte	0x04, 0x17
        /*003a*/ 	.short	(.L_25 - .L_24)
.L_24:
        /*003c*/ 	.word	0x00000000
        /*0040*/ 	.short	0x0016
        /*0042*/ 	.short	0x006c
        /*0044*/ 	.byte	0x00, 0xf0, 0x11, 0x00


	//----- nvinfo : EIATTR_KPARAM_INFO
	.align		4
.L_25:
        /*0048*/ 	.byte	0x04, 0x17
        /*004a*/ 	.short	(.L_27 - .L_26)
.L_26:
        /*004c*/ 	.word	0x00000000
        /*0050*/ 	.short	0x0015
        /*0052*/ 	.short	0x0068
        /*0054*/ 	.byte	0x00, 0xf0, 0x11, 0x00


	//----- nvinfo : EIATTR_KPARAM_INFO
	.align		4
.L_27:
        /*0058*/ 	.byte	0x04, 0x17
        /*005a*/ 	.short	(.L_29 - .L_28)
.L_28:
        /*005c*/ 	.word	0x00000000
        /*0060*/ 	.short	0x0014
        /*0062*/ 	.short	0x0064
        /*0064*/ 	.byte	0x00, 0xf0, 0x11, 0x00


	//----- nvinfo : EIATTR_KPARAM_INFO
	.align		4
.L_29:
        /*0068*/ 	.byte	0x04, 0x17
        /*006a*/ 	.short	(.L_31 - .L_30)
.L_30:
        /*006c*/ 	.word	0x00000000
        /*0070*/ 	.short	0x0013
        /*0072*/ 	.short	0x0060
        /*0074*/ 	.byte	0x00, 0xf0, 0x11, 0x00


	//----- nvinfo : EIATTR_KPARAM_INFO
	.align		4
.L_31:
        /*0078*/ 	.byte	0x04, 0x17
        /*007a*/ 	.short	(.L_33 - .L_32)
.L_32:
        /*007c*/ 	.word	0x00000000
        /*0080*/ 	.short	0x0012
        /*0082*/ 	.short	0x005c
        /*0084*/ 	.byte	0x00, 0xf0, 0x11, 0x00


	//----- nvinfo : EIATTR_KPARAM_INFO
	.align		4
.L_33:
        /*0088*/ 	.byte	0x04, 0x17
        /*008a*/ 	.short	(.L_35 - .L_34)
.L_34:
        /*008c*/ 	.word	0x00000000
        /*0090*/ 	.short	0x0011
        /*0092*/ 	.short	0x0058
        /*0094*/ 	.byte	0x00, 0xf0, 0x11, 0x00


	//----- nvinfo : EIATTR_KPARAM_INFO
	.align		4
.L_35:
        /*0098*/ 	.byte	0x04, 0x17
        /*009a*/ 	.short	(.L_37 - .L_36)
.L_36:
        /*009c*/ 	.word	0x00000000
        /*00a0*/ 	.short	0x0010
        /*00a2*/ 	.short	0x0054
        /*00a4*/ 	.byte	0x00, 0xf0, 0x11, 0x00


	//----- nvinfo : EIATTR_KPARAM_INFO
	.align		4
.L_37:
        /*00a8*/ 	.byte	0x04, 0x17
        /*00aa*/ 	.short	(.L_39 - .L_38)
.L_38:
        /*00ac*/ 	.word	0x00000000
        /*00b0*/ 	.short	0x000f
        /*00b2*/ 	.short	0x0050
        /*00b4*/ 	.byte	0x00, 0xf0, 0x11, 0x00


	//----- nvinfo : EIATTR_KPARAM_INFO
	.align		4
.L_39:
        /*00b8*/ 	.byte	0x04, 0x17
        /*00ba*/ 	.short	(.L_41 - .L_40)
.L_40:
        /*00bc*/ 	.word	0x00000000
        /*00c0*/ 	.short	0x000e
        /*00c2*/ 	.short	0x004c
        /*00c4*/ 	.byte	0x00, 0xf0, 0x11, 0x00


	//----- nvinfo : EIATTR_KPARAM_INFO
	.align		4
.L_41:
        /*00c8*/ 	.byte	0x04, 0x17
        /*00ca*/ 	.short	(.L_43 - .L_42)
.L_42:
        /*00cc*/ 	.word	0x00000000
        /*00d0*/ 	.short	0x000d
        /*00d2*/ 	.short	0x0048
        /*00d4*/ 	.byte	0x00, 0xf0, 0x11, 0x00


	//----- nvinfo : EIATTR_KPARAM_INFO
	.align		4
.L_43:
        /*00d8*/ 	.byte	0x04, 0x17
        /*00da*/ 	.short	(.L_45 - .L_44)
.L_44:
        /*00dc*/ 	.word	0x00000000
        /*00e0*/ 	.short	0x000c
        /*00e2*/ 	.short	0x0044
        /*00e4*/ 	.byte	0x00, 0xf0, 0x11, 0x00


	//----- nvinfo : EIATTR_KPARAM_INFO
	.align		4
.L_45:
        /*00e8*/ 	.byte	0x04, 0x17
        /*00ea*/ 	.short	(.L_47 - .L_46)
.L_46:
        /*00ec*/ 	.word	0x00000000
        /*00f0*/ 	.short	0x000b
        /*00f2*/ 	.short	0x0040
        /*00f4*/ 	.byte	0x00, 0xf0, 0x11, 0x00


	//----- nvinfo : EIATTR_KPARAM_INFO
	.align		4
.L_47:
        /*00f8*/ 	.byte	0x04, 0x17
        /*00fa*/ 	.short	(.L_49 - .L_48)
.L_48:
        /*00fc*/ 	.word	0x00000000
        /*0100*/ 	.short	0x000a
        /*0102*/ 	.short	0x003c
        /*0104*/ 	.byte	0x00, 0xf0, 0x11, 0x00


	//----- nvinfo : EIATTR_KPARAM_INFO
	.align		4
.L_49:
        /*0108*/ 	.byte	0x04, 0x17
        /*010a*/ 	.short	(.L_51 - .L_50)
.L_50:
        /*010c*/ 	.word	0x00000000
        /*0110*/ 	.short	0x0009
        /*0112*/ 	.short	0x0038
        /*0114*/ 	.byte	0x00, 0xf0, 0x11, 0x00


	//----- nvinfo : EIATTR_KPARAM_INFO
	.align		4
.L_51:
        /*0118*/ 	.byte	0x04, 0x17
        /*011a*/ 	.short	(.L_53 - .L_52)
.L_52:
        /*011c*/ 	.word	0x00000000
        /*0120*/ 	.short	0x0008
        /*0122*/ 	.short	0x0034
        /*0124*/ 	.byte	0x00, 0xf0, 0x11, 0x00


	//----- nvinfo : EIATTR_KPARAM_INFO
	.align		4
.L_53:
        /*0128*/ 	.byte	0x04, 0x17
        /*012a*/ 	.short	(.L_55 - .L_54)
.L_54:
        /*012c*/ 	.word	0x00000000
        /*0130*/ 	.short	0x0007
        /*0132*/ 	.short	0x0030
        /*0134*/ 	.byte	0x00, 0xf0, 0x11, 0x00


	//----- nvinfo : EIATTR_KPARAM_INFO
	.align		4
.L_55:
        /*0138*/ 	.byte	0x04, 0x17
        /*013a*/ 	.short	(.L_57 - .L_56)
.L_56:
        /*013c*/ 	.word	0x00000000
        /*0140*/ 	.short	0x0006
        /*0142*/ 	.short	0x002c
        /*0144*/ 	.byte	0x00, 0xf0, 0x11, 0x00


	//----- nvinfo : EIATTR_KPARAM_INFO
	.align		4
.L_57:
        /*0148*/ 	.byte	0x04, 0x17
        /*014a*/ 	.short	(.L_59 - .L_58)
.L_58:
        /*014c*/ 	.word	0x00000000
        /*0150*/ 	.short	0x0005
        /*0152*/ 	.short	0x0028
        /*0154*/ 	.byte	0x00, 0xf0, 0x11, 0x00


	//----- nvinfo : EIATTR_KPARAM_INFO
	.align		4
.L_59:
        /*0158*/ 	.byte	0x04, 0x17
        /*015a*/ 	.short	(.L_61 - .L_60)
.L_60:
        /*015c*/ 	.word	0x00000000
        /*0160*/ 	.short	0x0004
        /*0162*/ 	.short	0x0020
        /*0164*/ 	.byte	0x00, 0xf4, 0x21, 0x00


	//----- nvinfo : EIATTR_KPARAM_INFO
	.align		4
.L_61:
        /*0168*/ 	.byte	0x04, 0x17
        /*016a*/ 	.short	(.L_63 - .L_62)
.L_62:
        /*016c*/ 	.word	0x00000000
        /*0170*/ 	.short	0x0003
        /*0172*/ 	.short	0x0018
        /*0174*/ 	.byte	0x00, 0xf4, 0x21, 0x00


	//----- nvinfo : EIATTR_KPARAM_INFO
	.align		4
.L_63:
        /*0178*/ 	.byte	0x04, 0x17
        /*017a*/ 	.short	(.L_65 - .L_64)
.L_64:
        /*017c*/ 	.word	0x00000000
        /*0180*/ 	.short	0x0002
        /*0182*/ 	.short	0x0010
        /*0184*/ 	.byte	0x00, 0xf4, 0x21, 0x00


	//----- nvinfo : EIATTR_KPARAM_INFO
	.align		4
.L_65:
        /*0188*/ 	.byte	0x04, 0x17
        /*018a*/ 	.short	(.L_67 - .L_66)
.L_66:
        /*018c*/ 	.word	0x00000000
        /*0190*/ 	.short	0x0001
        /*0192*/ 	.short	0x0008
        /*0194*/ 	.byte	0x00, 0xf4, 0x21, 0x00


	//----- nvinfo : EIATTR_KPARAM_INFO
	.align		4
.L_67:
        /*0198*/ 	.byte	0x04, 0x17
        /*019a*/ 	.short	(.L_69 - .L_68)
.L_68:
        /*019c*/ 	.word	0x00000000
        /*01a0*/ 	.short	0x0000
        /*01a2*/ 	.short	0x0000
        /*01a4*/ 	.byte	0x00, 0xf4, 0x21, 0x00


	//----- nvinfo : EIATTR_AT_ENTRY_FRAGMENTS
	.align		4
.L_69:
        /*01a8*/ 	.byte	0x04, 0x4f
        /*01aa*/ 	.short	(.L_71 - .L_70)


	//   ....[0]....
.L_70:
        /*01ac*/ 	.word	0x00000004


	//----- nvinfo : EIATTR_RESERVED_SMEM_USED
	.align		4
.L_71:
        /*01b0*/ 	.byte	0x01, 0x41
	.zero		2


	//----- nvinfo : EIATTR_SPARSE_MMA_MASK
	.align		4
        /*01b4*/ 	.byte	0x03, 0x50
        /*01b6*/ 	.short	0x0000


	//----- nvinfo : EIATTR_TCGEN05_1CTA_USED
	.align		4
        /*01b8*/ 	.byte	0x01, 0x51
	.zero		2


	//----- nvinfo : EIATTR_MAXREG_COUNT
	.align		4
        /*01bc*/ 	.byte	0x03, 0x1b
        /*01be*/ 	.short	0x00ff


	//----- nvinfo : EIATTR_NUM_BARRIERS
	.align		4
        /*01c0*/ 	.byte	0x02, 0x4c
        /*01c2*/ 	.byte	0x01
	.zero		1


	//----- nvinfo : EIATTR_INT_WARP_WIDE_INSTR_OFFSETS
	.align		4
        /*01c4*/ 	.byte	0x04, 0x31
        /*01c6*/ 	.short	(.L_73 - .L_72)


	//   ....[0]....
.L_72:
        /*01c8*/ 	.word	0x00000ed0


	//   ....[1]....
        /*01cc*/ 	.word	0x00000f00


	//   ....[2]....
        /*01d0*/ 	.word	0x000014d0


	//   ....[3]....
        /*01d4*/ 	.word	0x00001570


	//   ....[4]....
        /*01d8*/ 	.word	0x00002f50


	//   ....[5]....
        /*01dc*/ 	.word	0x00006040


	//   ....[6]....
        /*01e0*/ 	.word	0x00006090


	//----- nvinfo : EIATTR_COOP_GROUP_MASK_REGIDS
	.align		4
.L_73:
        /*01e4*/ 	.byte	0x04, 0x29
        /*01e6*/ 	.short	(.L_75 - .L_74)


	//   ....[0]....
.L_74:
        /*01e8*/ 	.word	0xffffffff


	//   ....[1]....
        /*01ec*/ 	.word	0xffffffff


	//   ....[2]....
        /*01f0*/ 	.word	0xffffffff


	//   ....[3]....
        /*01f4*/ 	.word	0xffffffff


	//   ....[4]....
        /*01f8*/ 	.word	0xffffffff


	//   ....[5]....
        /*01fc*/ 	.word	0xffffffff


	//   ....[6]....
        /*0200*/ 	.word	0xffffffff


	//   ....[7]....
        /*0204*/ 	.word	0xffffffff


	//----- nvinfo : EIATTR_COOP_GROUP_INSTR_OFFSETS
	.align		4
.L_75:
        /*0208*/ 	.byte	0x04, 0x28
        /*020a*/ 	.short	(.L_77 - .L_76)


	//   ....[0]....
.L_76:
        /*020c*/ 	.word	0x00000060


	//   ....[1]....
        /*0210*/ 	.word	0x00000320


	//   ....[2]....
        /*0214*/ 	.word	0x00001de0


	//   ....[3]....
        /*0218*/ 	.word	0x00002680


	//   ....[4]....
        /*021c*/ 	.word	0x00003850


	//   ....[5]....
        /*0220*/ 	.word	0x00003d00


	//   ....[6]....
        /*0224*/ 	.word	0x00005ed0


	//   ....[7]....
        /*0228*/ 	.word	0x00006140


	//----- nvinfo : EIATTR_VRC_CTA_INIT_COUNT
	.align		4
.L_77:
        /*022c*/ 	.byte	0x02, 0x4a
        /*022e*/ 	.byte	0x80
	.zero		1


	//----- nvinfo : EIATTR_MBARRIER_INSTR_OFFSETS
	.align		4
        /*0230*/ 	.byte	0x04, 0x39
        /*0232*/ 	.short	(.L_79 - .L_78)


	//   ....[0]....
.L_78:
        /*0234*/ 	.word	0x000013a0
        /*0238*/ 	.word	0x000000ff
        /*023c*/ 	.word	0x00004800
        /*0240*/ 	.short	0x0100
        /*0242*/ 	.byte	0x0c
	.zero		1


	//   ....[1]....
        /*0244*/ 	.word	0x00001560
        /*0248*/ 	.word	0x000000ff
        /*024c*/ 	.word	0x00004808
        /*0250*/ 	.short	0x0100
        /*0252*/ 	.byte	0x0c
	.zero		1


	//   ....[2]....
        /*0254*/ 	.word	0x00001630
        /*0258*/ 	.word	0x000000ff
        /*025c*/ 	.word	0x00003800
        /*0260*/ 	.short	0x0100
        /*0262*/ 	.byte	0x0c
	.zero		1


	//   ....[3]....
        /*0264*/ 	.word	0x00001810
        /*0268*/ 	.word	0x000000ff
        /*026c*/ 	.word	0x00003800
        /*0270*/ 	.short	0x010a
        /*0272*/ 	.byte	0x0c
	.zero		1


	//   ....[4]....
        /*0274*/ 	.word	0x000019a0
        /*0278*/ 	.word	0x000000ff
        /*027c*/ 	.word	0x00003800
        /*0280*/ 	.short	0x0108
        /*0282*/ 	.byte	0x0c
	.zero		1


	//   ....[5]....
        /*0284*/ 	.word	0x00003010
        /*0288*/ 	.word	0x000000ff
        /*028c*/ 	.word	0x00004810
        /*0290*/ 	.short	0x0100
        /*0292*/ 	.byte	0x0c
	.zero		1


	//   ....[6]....
        /*0294*/ 	.word	0x00003130
        /*0298*/ 	.word	0x000000ff
        /*029c*/ 	.word	0x00004810
        /*02a0*/ 	.short	0x010a
        /*02a2*/ 	.byte	0x0c
	.zero		1


	//   ....[7]....
        /*02a4*/ 	.word	0x000032f0
        /*02a8*/ 	.word	0x000000ff
        /*02ac*/ 	.word	0x00004810
        /*02b0*/ 	.short	0x0108
        /*02b2*/ 	.byte	0x0c
	.zero		1


	//   ....[8]....
        /*02b4*/ 	.word	0x00003b30
        /*02b8*/ 	.word	0x000000ff
        /*02bc*/ 	.word	0x00000000
        /*02c0*/ 	.short	0x010a
        /*02c2*/ 	.byte	0x25
	.zero		1


	//   ....[9]....
        /*02c4*/ 	.word	0x00004410
        /*02c8*/ 	.word	0x000000ff
        /*02cc*/ 	.word	0x00000000
        /*02d0*/ 	.short	0x010a
        /*02d2*/ 	.byte	0x25
	.zero		1


	//   ....[10]....
        /*02d4*/ 	.word	0x000044b0
        /*02d8*/ 	.word	0x000000ff
        /*02dc*/ 	.word	0x00004800
        /*02e0*/ 	.short	0x0108
        /*02e2*/ 	.byte	0x0c
	.zero		1


	//   ....[11]....
        /*02e4*/ 	.word	0x000044e0
        /*02e8*/ 	.word	0x000000ff
        /*02ec*/ 	.word	0x00004808
        /*02f0*/ 	.short	0x0108
        /*02f2*/ 	.byte	0x0c
	.zero		1


	//   ....[12]....
        /*02f4*/ 	.word	0x00006160
        /*02f8*/ 	.word	0x000000ff
        /*02fc*/ 	.word	0x00003800
        /*0300*/ 	.short	0x010a
        /*0302*/ 	.byte	0x0c
	.zero		1


	//   ....[13]....
        /*0304*/ 	.word	0x00006190
        /*0308*/ 	.word	0x000000ff
        /*030c*/ 	.word	0x00004810
        /*0310*/ 	.short	0x010a
        /*0312*/ 	.byte	0x0c
	.zero		1


	//   ....[14]....
        /*0314*/ 	.word	0x000061c0
        /*0318*/ 	.word	0x000000ff
        /*031c*/ 	.word	0x00000000
        /*0320*/ 	.short	0x010a
        /*0322*/ 	.byte	0x25
	.zero		1


	//   ....[15]....
        /*0324*/ 	.word	0x000061f0
        /*0328*/ 	.word	0x000000ff
        /*032c*/ 	.word	0x00000000
        /*0330*/ 	.short	0x010a
        /*0332*/ 	.byte	0x25
	.zero		1


	//----- nvinfo : EIATTR_NUM_MBARRIERS
	.align		4
.L_79:
        /*0334*/ 	.byte	0x03, 0x38
        /*0336*/ 	.short	0xffff


	//----- nvinfo : EIATTR_EXIT_INSTR_OFFSETS
	.align		4
        /*0338*/ 	.byte	0x04, 0x1c
        /*033a*/ 	.short	(.L_81 - .L_80)


	//   ....[0]....
.L_80:
        /*033c*/ 	.word	0x00006150


	//----- nvinfo : EIATTR_REQNTID
	.align		4
.L_81:
        /*0340*/ 	.byte	0x04, 0x10
        /*0342*/ 	.short	(.L_83 - .L_82)
.L_82:
        /*0344*/ 	.word	0x00000100
        /*0348*/ 	.word	0x00000001
        /*034c*/ 	.word	0x00000001


	//----- nvinfo : EIATTR_CRS_STACK_SIZE
	.align		4
.L_83:
        /*0350*/ 	.byte	0x04, 0x1e
        /*0352*/ 	.short	(.L_85 - .L_84)
.L_84:
        /*0354*/ 	.word	0x00000000


	//----- nvinfo : EIATTR_CBANK_PARAM_SIZE
	.align		4
.L_85:
        /*0358*/ 	.byte	0x03, 0x19
        /*035a*/ 	.short	0x0088


	//----- nvinfo : EIATTR_PARAM_CBANK
	.align		4
        /*035c*/ 	.byte	0x04, 0x0a
        /*035e*/ 	.short	(.L_87 - .L_86)
	.align		4
.L_86:
        /*0360*/ 	.word	index@(.nv.constant0.attn_fwd)
        /*0364*/ 	.short	0x0380
        /*0366*/ 	.short	0x0088


	//----- nvinfo : EIATTR_SW_WAR
	.align		4
.L_87:
        /*0368*/ 	.byte	0x04, 0x36
        /*036a*/ 	.short	(.L_89 - .L_88)
.L_88:
        /*036c*/ 	.word	0x00000008
.L_89:


//--------------------- .nv.compat                --------------------------
	.section	.nv.compat,"",@"SHT_CUDA_COMPAT_INFO"
	.align	4
        /*0000*/ 	.byte	0x02, 0x02, 0x02, 0x00, 0x02, 0x05, 0x05, 0x00, 0x02, 0x03, 0x00, 0x00, 0x02, 0x06, 0x01, 0x00


//--------------------- .nv.callgraph             --------------------------
	.section	.nv.callgraph,"",@"SHT_CUDA_CALLGRAPH"
	.align	4
	.sectionentsize	8
	.align		4
        /*0000*/ 	.word	0x00000000
	.align		4
        /*0004*/ 	.word	0xffffffff
	.align		4
        /*0008*/ 	.word	0x00000000
	.align		4
        /*000c*/ 	.word	0xfffffffe
	.align		4
        /*0010*/ 	.word	0x00000000
	.align		4
        /*0014*/ 	.word	0xfffffffd
	.align		4
        /*0018*/ 	.word	0x00000000
	.align		4
        /*001c*/ 	.word	0xfffffffc


//--------------------- .nv.constant4             --------------------------
	.section	.nv.constant4,"a",@progbits
	.align	8
	.align		8
.nv.constant4:
        /*0000*/ 	.dword	_$_str


//--------------------- .text.attn_fwd            --------------------------
	.section	.text.attn_fwd,"ax",@progbits
	.align	128
        .global         attn_fwd
        .type           attn_fwd,@function
        .size           attn_fwd,(.L_x_30 - attn_fwd)
        .other          attn_fwd,@"STO_CUDA_ENTRY STV_DEFAULT"
attn_fwd:
.text.attn_fwd:
[----:B------:R-:W0:Y:S01]  /*0000*/  LDC R1, c[0x0][0x37c] ;  /* 0x0000df00ff017b82 */ /* 0x000e220000000800 */
[----:B------:R-:W1:Y:S02]  /*0010*/  S2R R0, SR_TID.X ;  /* 0x0000000000007919 */ /* 0x000e640000002100 */
[----:B-1----:R-:W-:-:S13]  /*0020*/  ISETP.GE.U32.AND P0, PT, R0, 0x20, PT ;  /* 0x000000200000780c */ /* 0x002fda0003f06070 */
[----:B------:R-:W-:Y:S02]  /*0030*/  VOTEU.ANY UP1, P0 ;  /* 0x0000000000ff7886 */ /* 0x000fe40000020100 */
[----:B0-----:R-:W-:Y:S05]  /*0040*/  BRA.U UP1, `(.L_x_0) ;  /* 0x0000000101b87547 */ /* 0x001fea000b800000 */
[----:B------:R-:W0:Y:S01]  /*0050*/  S2UR UR6, SR_CgaCtaId ;  /* 0x00000000000679c3 */ /* 0x000e220000008800 */
[----:B------:R-:W-:Y:S01]  /*0060*/  NOP ;  /* 0x0000000000007918 */ /* 0x000fe20000000000 */
[----:B------:R-:W-:Y:S02]  /*0070*/  UMOV UR4, 0x40 ;  /* 0x0000004000047882 */ /* 0x000fe40000000000 */
[----:B0-----:R-:W-:-:S09]  /*0080*/  ULEA UR4, UR6, UR4, 0x18 ;  /* 0x0000000406047291 */ /* 0x001fd2000f8ec0ff */
[----:B------:R-:W0:Y:S01]  /*0090*/  LDS.U8 R2, [UR4] ;  /* 0x00000004ff027984 */ /* 0x000e220008000000 */
[----:B------:R-:W-:Y:S02]  /*00a0*/  UMOV UR4, 0x400 ;  /* 0x0000040000047882 */ /* 0x000fe40000000000 */
[----:B------:R-:W-:Y:S01]  /*00b0*/  ULEA UR4, UR6, UR4, 0x18 ;  /* 0x0000000406047291 */ /* 0x000fe2000f8ec0ff */
[----:B0-----:R-:W-:-:S13]  /*00c0*/  ISETP.NE.AND P0, PT, R2, RZ, PT ;  /* 0x000000ff0200720c */ /* 0x001fda0003f05270 */
[----:B------:R-:W-:Y:S05]  /*00d0*/  @P0 BRA `(.L_x_1) ;  /* 0x00000000007c0947 */ /* 0x000fea0003800000 */
[----:B------:R-:W-:-:S13]  /*00e0*/  ELECT P0, URZ, PT ;  /* 0x0000000000ff782f */ /* 0x000fda0003800000 */
[----:B------:R-:W-:Y:S05]  /*00f0*/  @!P0 BRA `(.L_x_2) ;  /* 0x0000000000848947 */ /* 0x000fea0003800000 */
[----:B------:R-:W-:Y:S01]  /*0100*/  UMOV UR5, 0x4 ;  /* 0x0000000400057882 */ /* 0x000fe20000000000 */
[----:B------:R-:W-:Y:S02]  /*0110*/  IMAD.MOV.U32 R5, RZ, RZ, 0x1 ;  /* 0x00000001ff057424 */ /* 0x000fe400078e00ff */
[----:B------:R-:W-:Y:S02]  /*0120*/  IMAD.MOV.U32 R3, RZ, RZ, 0xf ;  /* 0x0000000fff037424 */ /* 0x000fe400078e00ff */
[----:B------:R-:W-:Y:S04]  /*0130*/  DEPBAR.LE SB0, 0x36 ;  /* 0x00008d800000791a */ /* 0x000fe80000000000 */
[----:B------:R-:W0:Y:S02]  /*0140*/  UTCATOMSWS.FIND_AND_SET.ALIGN UP0, UR5, UR5 ;  /* 0x00000005000575e3 */ /* 0x000e240008000800 */
[----:B0-----:R-:W-:-:S04]  /*0150*/  PLOP3.LUT P0, PT, PT, PT, UP0, 0x80, 0x8 ;  /* 0x000000000008781c */ /* 0x001fc80003f0f008 */
[----:B------:R-:W-:-:S04]  /*0160*/  SEL R2, RZ, 0xffffffff, !P0 ;  /* 0xffffffffff027807 */ /* 0x000fc80004000000 */
[----:B------:R-:W-:Y:S01]  /*0170*/  ISETP.NE.AND P0, PT, R2, RZ, PT ;  /* 0x000000ff0200720c */ /* 0x000fe20003f05270 */
[----:B------:R-:W-:-:S12]  /*0180*/  IMAD.U32 R2, RZ, RZ, UR5 ;  /* 0x00000005ff027e24 */ /* 0x000fd8000f8e00ff */
[----:B------:R-:W-:Y:S05]  /*0190*/  @P0 BRA `(.L_x_3) ;  /* 0x0000000000240947 */ /* 0x000fea0003800000 */
.L_x_4:
[----:B------:R-:W-:Y:S05]  /*01a0*/  NANOSLEEP 0x64 ;  /* 0x000000640000795d */ /* 0x000fea0003800000 */
[----:B------:R-:W-:-:S05]  /*01b0*/  UMOV UR5, 0x4 ;  /* 0x0000000400057882 */ /* 0x000fca0000000000 */
[----:B------:R-:W-:Y:S04]  /*01c0*/  DEPBAR.LE SB0, 0x36 ;  /* 0x00008d800000791a */ /* 0x000fe80000000000 */
[----:B------:R-:W0:Y:S02]  /*01d0*/  UTCATOMSWS.FIND_AND_SET.ALIGN UP0, UR5, UR5 ;  /* 0x00000005000575e3 */ /* 0x000e240008000800 */
[----:B0-----:R-:W-:-:S04]  /*01e0*/  PLOP3.LUT P0, PT, PT, PT, UP0, 0x80, 0x8 ;  /* 0x000000000008781c */ /* 0x001fc80003f0f008 */
[----:B------:R-:W-:-:S04]  /*01f0*/  SEL R2, RZ, 0xffffffff, !P0 ;  /* 0xffffffffff027807 */ /* 0x000fc80004000000 */
[----:B------:R-:W-:Y:S01]  /*0200*/  ISETP.NE.AND P0, PT, R2, RZ, PT ;  /* 0x000000ff0200720c */ /* 0x000fe20003f05270 */
[----:B------:R-:W-:-:S12]  /*0210*/  IMAD.U32 R2, RZ, RZ, UR5 ;  /* 0x00000005ff027e24 */ /* 0x000fd8000f8e00ff */
[----:B------:R-:W-:Y:S05]  /*0220*/  @!P0 BRA `(.L_x_4) ;  /* 0xfffffffc00dc8947 */ /* 0x000fea000383ffff */
.L_x_3:
[C---:B------:R-:W-:Y:S01]  /*0230*/  VIADD R4, R2.reuse, 0x10 ;  /* 0x0000001002047836 */ /* 0x040fe20000000000 */
[----:B------:R-:W-:Y:S01]  /*0240*/  UMOV UR5, 0x50 ;  /* 0x0000005000057882 */ /* 0x000fe20000000000 */
[----:B------:R-:W-:Y:S01]  /*0250*/  SHF.L.U32 R3, R3, R2, RZ ;  /* 0x0000000203037219 */ /* 0x000fe200000006ff */
[----:B------:R-:W-:Y:S01]  /*0260*/  ULEA UR5, UR6, UR5, 0x18 ;  /* 0x0000000506057291 */ /* 0x000fe2000f8ec0ff */
[----:B------:R-:W-:Y:S01]  /*0270*/  IMAD.SHL.U32 R2, R2, 0x20, RZ ;  /* 0x0000002002027824 */ /* 0x000fe200078e00ff */
[----:B------:R-:W-:-:S04]  /*0280*/  SHF.L.U32 R4, R5, R4, RZ ;  /* 0x0000000405047219 */ /* 0x000fc800000006ff */
[----:B------:R-:W-:-:S05]  /*0290*/  LOP3.LUT R3, R4, R3, RZ, 0xfc, !PT ;  /* 0x0000000304037212 */ /* 0x000fca00078efcff */
[----:B------:R0:W-:Y:S04]  /*02a0*/  ATOMS.OR RZ, [UR5], R3 ;  /* 0x00000003ffff798c */ /* 0x0001e8000b000005 */
[----:B------:R0:W-:Y:S01]  /*02b0*/  STS [UR4], R2 ;  /* 0x00000002ff007988 */ /* 0x0001e20008000804 */
[----:B------:R-:W-:Y:S05]  /*02c0*/  BRA `(.L_x_2) ;  /* 0x0000000000107947 */ /* 0x000fea0003800000 */
.L_x_1:
[----:B------:R-:W-:Y:S01]  /*02d0*/  IMAD.MOV.U32 R3, RZ, RZ, -0x1 ;  /* 0xffffffffff037424 */ /* 0x000fe200078e00ff */
[----:B------:R-:W-:-:S04]  /*02e0*/  MOV R2, 0x310 ;  /* 0x0000031000027802 */ /* 0x000fc80000000f00 */
[----:B------:R0:W-:Y:S03]  /*02f0*/  STS [UR4], R3 ;  /* 0x00000003ff007988 */ /* 0x0001e60008000804 */
[----:B0-----:R-:W-:Y:S05]  /*0300*/  CALL.REL.NOINC `($__internal_1_$__cuda_sm10x_tcgen05_guardrail_trap_phase_invalid_during_alloc) ;  /* 0x0000005c00d07944 */ /* 0x001fea0003c00000 */
.L_x_2:
[----:B------:R-:W-:Y:S05]  /*0310*/  WARPSYNC.ALL ;  /* 0x0000000000007948 */ /* 0x000fea0003800000 */
[----:B------:R-:W-:Y:S01]  /*0320*/  NOP ;  /* 0x0000000000007918 */ /* 0x000fe20000000000 */
.L_x_0:
[----:B------:R-:W1:Y:S01]  /*0330*/  S2UR UR10, SR_CTAID.X ;  /* 0x00000000000a79c3 */ /* 0x000e620000002500 */
[----:B------:R-:W2:Y:S01]  /*0340*/  LDCU.64 UR4, c[0x0][0x3b0] ;  /* 0x00007600ff0477ac */ /* 0x000ea20008000a00 */
[----:B0-----:R-:W-:Y:S01]  /*0350*/  SHF.R.U32.HI R2, RZ, 0x7, R0 ;  /* 0x00000007ff027819 */ /* 0x001fe20000011600 */
[----:B------:R-:W-:-:S03]  /*0360*/  UMOV UR12, 0x400 ;  /* 0x00000400000c7882 */ /* 0x000fc60000000000 */
[----:B------:R-:W-:Y:S01]  /*0370*/  SGXT.U32 R2, R2, 0x1 ;  /* 0x000000010202781a */ /* 0x000fe20000000000 */
[----:B------:R-:W0:Y:S01]  /*0380*/  LDCU.64 UR26, c[0x0][0x358] ;  /* 0x00006b00ff1a77ac */ /* 0x000e220008000a00 */
[----:B------:R-:W2:Y:S08]  /*0390*/  S2UR UR11, SR_CTAID.Y ;  /* 0x00000000000b79c3 */ /* 0x000eb00000002600 */
[----:B------:R-:W3:Y:S08]  /*03a0*/  LDC R9, c[0x0][0x3b8] ;  /* 0x0000ee00ff097b82 */ /* 0x000ef00000000800 */
[----:B------:R-:W4:Y:S01]  /*03b0*/  S2UR UR6, SR_CgaCtaId ;  /* 0x00000000000679c3 */ /* 0x000f220000008800 */
[----:B-1----:R-:W-:-:S06]  /*03c0*/  USHF.L.U32 UR10, UR10, 0x7, URZ ;  /* 0x000000070a0a7899 */ /* 0x002fcc00080006ff */
[----:B------:R-:W-:Y:S01]  /*03d0*/  IMAD.U32 R3, RZ, RZ, UR10 ;  /* 0x0000000aff037e24 */ /* 0x000fe2000f8e00ff */
[----:B------:R-:W1:Y:S01]  /*03e0*/  LDC.64 R10, c[0x0][0x380] ;  /* 0x0000e000ff0a7b82 */ /* 0x000e620000000a00 */
[----:B--2---:R-:W-:-:S03]  /*03f0*/  UIMAD UR4, UR11, UR4, URZ ;  /* 0x000000040b0472a4 */ /* 0x004fc6000f8e02ff */
[----:B------:R-:W-:Y:S01]  /*0400*/  LOP3.LUT R3, R3, 0x7f, R0, 0xf8, !PT ;  /* 0x0000007f03037812 */ /* 0x000fe200078ef800 */
[----:B---3--:R-:W-:-:S04]  /*0410*/  IMAD R6, R2, R9, RZ ;  /* 0x0000000902067224 */ /* 0x008fc800078e02ff */
[----:B------:R-:W-:Y:S01]  /*0420*/  IMAD R7, R3, UR5, RZ ;  /* 0x0000000503077c24 */ /* 0x000fe2000f8e02ff */
[----:B------:R-:W-:Y:S01]  /*0430*/  USHF.R.S32.HI UR5, URZ, 0x1f, UR4 ;  /* 0x0000001fff057899 */ /* 0x000fe20008011404 */
[----:B------:R-:W-:-:S03]  /*0440*/  IMAD R8, R9, 0x2, R6 ;  /* 0x0000000209087824 */ /* 0x000fc600078e0206 */
[----:B------:R-:W-:Y:S01]  /*0450*/  SHF.R.S32.HI R4, RZ, 0x1f, R7 ;  /* 0x0000001fff047819 */ /* 0x000fe20000011407 */
[----:B----4-:R-:W-:Y:S01]  /*0460*/  ULEA UR12, UR6, UR12, 0x18 ;  /* 0x0000000c060c7291 */ /* 0x010fe2000f8ec0ff */
[----:B------:R-:W-:Y:S01]  /*0470*/  BAR.SYNC.DEFER_BLOCKING 0x0 ;  /* 0x0000000000007b1d */ /* 0x000fe20000010000 */
[----:B------:R-:W-:-:S04]  /*0480*/  IMAD R18, R9, 0x2, R8 ;  /* 0x0000000209127824 */ /* 0x000fc800078e0208 */
[----:B------:R-:W-:Y:S01]  /*0490*/  IMAD R20, R9, 0x2, R18 ;  /* 0x0000000209147824 */ /* 0x000fe200078e0212 */
[----:B-1----:R-:W-:-:S04]  /*04a0*/  IADD3 R5, P0, P1, R7, UR4, R10 ;  /* 0x0000000407057c10 */ /* 0x002fc8000f91e00a */
[----:B------:R-:W-:Y:S02]  /*04b0*/  IADD3.X R4, PT, PT, R4, UR5, R11, P0, P1 ;  /* 0x0000000504047c10 */ /* 0x000fe400087e240b */
[-C--:B------:R-:W-:Y:S01]  /*04c0*/  IADD3 R10, P0, PT, R6, R5.reuse, RZ ;  /* 0x00000005060a7210 */ /* 0x080fe20007f1e0ff */
[C---:B------:R-:W-:Y:S01]  /*04d0*/  IMAD R22, R9.reuse, 0x2, R20 ;  /* 0x0000000209167824 */ /* 0x040fe200078e0214 */
[-C--:B------:R-:W-:Y:S02]  /*04e0*/  IADD3 R12, P1, PT, R8, R5.reuse, RZ ;  /* 0x00000005080c7210 */ /* 0x080fe40007f3e0ff */
[-C--:B------:R-:W-:Y:S02]  /*04f0*/  LEA.HI.X.SX32 R11, R6, R4.reuse, 0x1, P0 ;  /* 0x00000004060b7211 */ /* 0x080fe400000f0eff */
[-C--:B------:R-:W-:Y:S01]  /*0500*/  IADD3 R14, P0, PT, R18, R5.reuse, RZ ;  /* 0x00000005120e7210 */ /* 0x080fe20007f1e0ff */
[----:B------:R-:W1:Y:S01]  /*0510*/  LDS R39, [UR12] ;  /* 0x0000000cff277984 */ /* 0x000e620008000800 */
[-C--:B------:R-:W-:Y:S01]  /*0520*/  LEA.HI.X.SX32 R13, R8, R4.reuse, 0x1, P1 ;  /* 0x00000004080d7211 */ /* 0x080fe200008f0eff */
[----:B------:R-:W-:Y:S01]  /*0530*/  BAR.SYNC.DEFER_BLOCKING 0x0 ;  /* 0x0000000000007b1d */ /* 0x000fe20000010000 */
[----:B------:R-:W-:Y:S01]  /*0540*/  LEA.HI.X.SX32 R15, R18, R4, 0x1, P0 ;  /* 0x00000004120f7211 */ /* 0x000fe200000f0eff */
[----:B------:R-:W-:Y:S01]  /*0550*/  IMAD R24, R9, 0x2, R22 ;  /* 0x0000000209187824 */ /* 0x000fe200078e0216 */
[----:B------:R-:W-:-:S02]  /*0560*/  IADD3 R16, P1, PT, R20, R5, RZ ;  /* 0x0000000514107210 */ /* 0x000fc40007f3e0ff */
[-C--:B------:R-:W-:Y:S02]  /*0570*/  IADD3 R18, P0, PT, R22, R5.reuse, RZ ;  /* 0x0000000516127210 */ /* 0x080fe40007f1e0ff */
[-C--:B------:R-:W-:Y:S02]  /*0580*/  LEA.HI.X.SX32 R17, R20, R4.reuse, 0x1, P1 ;  /* 0x0000000414117211 */ /* 0x080fe400008f0eff */
[----:B------:R-:W-:Y:S01]  /*0590*/  LEA.HI.X.SX32 R19, R22, R4, 0x1, P0 ;  /* 0x0000000416137211 */ /* 0x000fe200000f0eff */
[----:B------:R-:W-:Y:S01]  /*05a0*/  IMAD R26, R9, 0x2, R24 ;  /* 0x00000002091a7824 */ /* 0x000fe200078e0218 */
[----:B------:R-:W-:-:S04]  /*05b0*/  IADD3 R20, P0, PT, R24, R5, RZ ;  /* 0x0000000518147210 */ /* 0x000fc80007f1e0ff */
[----:B------:R-:W-:Y:S01]  /*05c0*/  LEA.HI.X.SX32 R21, R24, R4, 0x1, P0 ;  /* 0x0000000418157211 */ /* 0x000fe200000f0eff */
[----:B------:R-:W-:-:S04]  /*05d0*/  IMAD R24, R9, 0x2, R26 ;  /* 0x0000000209187824 */ /* 0x000fc800078e021a */
[C---:B------:R-:W-:Y:S01]  /*05e0*/  IMAD R28, R9.reuse, 0x2, R24 ;  /* 0x00000002091c7824 */ /* 0x040fe200078e0218 */
[CC--:B------:R-:W-:Y:S01]  /*05f0*/  IADD3 R22, P1, PT, R24.reuse, R5.reuse, RZ ;  /* 0x0000000518167210 */ /* 0x0c0fe20007f3e0ff */
[----:B0-----:R0:W5:Y:S03]  /*0600*/  LDG.E.U8 R6, desc[UR26][R12.64] ;  /* 0x0000001a0c067981 */ /* 0x001166000c1e1100 */
[----:B------:R-:W-:Y:S01]  /*0610*/  LEA.HI.X.SX32 R23, R24, R4, 0x1, P1 ;  /* 0x0000000418177211 */ /* 0x000fe200008f0eff */
[----:B------:R-:W-:Y:S01]  /*0620*/  IMAD R24, R9, 0x2, R28 ;  /* 0x0000000209187824 */ /* 0x000fe200078e021c */
[----:B------:R2:W5:Y:S04]  /*0630*/  LDG.E.U8 R8, desc[UR26][R14.64] ;  /* 0x0000001a0e087981 */ /* 0x000568000c1e1100 */
[----:B------:R-:W5:Y:S01]  /*0640*/  LDG.E.U8 R7, desc[UR26][R10.64] ;  /* 0x0000001a0a077981 */ /* 0x000f62000c1e1100 */
[----:B0-----:R-:W-:-:S03]  /*0650*/  IADD3 R12, P0, PT, R26, R5, RZ ;  /* 0x000000051a0c7210 */ /* 0x001fc60007f1e0ff */
[----:B------:R-:W5:Y:S01]  /*0660*/  LDG.E.U8 R30, desc[UR26][R20.64] ;  /* 0x0000001a141e7981 */ /* 0x000f62000c1e1100 */
[-C--:B------:R-:W-:Y:S02]  /*0670*/  LEA.HI.X.SX32 R13, R26, R4.reuse, 0x1, P0 ;  /* 0x000000041a0d7211 */ /* 0x080fe400000f0eff */
[CC--:B--2---:R-:W-:Y:S01]  /*0680*/  IADD3 R14, P0, PT, R28.reuse, R5.reuse, RZ ;  /* 0x000000051c0e7210 */ /* 0x0c4fe20007f1e0ff */
[----:B------:R-:W5:Y:S01]  /*0690*/  LDG.E.U8 R27, desc[UR26][R22.64] ;  /* 0x0000001a161b7981 */ /* 0x000f62000c1e1100 */
[----:B------:R-:W-:Y:S02]  /*06a0*/  IMAD R26, R9, 0x2, R24 ;  /* 0x00000002091a7824 */ /* 0x000fe400078e0218 */
[----:B------:R-:W-:Y:S01]  /*06b0*/  LEA.HI.X.SX32 R15, R28, R4, 0x1, P0 ;  /* 0x000000041c0f7211 */ /* 0x000fe200000f0eff */
[----:B------:R0:W5:Y:S04]  /*06c0*/  LDG.E.U8 R10, desc[UR26][R16.64] ;  /* 0x0000001a100a7981 */ /* 0x000168000c1e1100 */
[----:B------:R2:W5:Y:S04]  /*06d0*/  LDG.E.U8 R11, desc[UR26][R18.64] ;  /* 0x0000001a120b7981 */ /* 0x000568000c1e1100 */
[----:B------:R3:W5:Y:S01]  /*06e0*/  LDG.E.U8 R25, desc[UR26][R12.64] ;  /* 0x0000001a0c197981 */ /* 0x000762000c1e1100 */
[----:B0-----:R-:W-:-:S03]  /*06f0*/  IADD3 R16, P0, PT, R24, R5, RZ ;  /* 0x0000000518107210 */ /* 0x001fc60007f1e0ff */
[----:B------:R0:W5:Y:S01]  /*0700*/  LDG.E.U8 R29, desc[UR26][R14.64] ;  /* 0x0000001a0e1d7981 */ /* 0x000162000c1e1100 */
[----:B------:R-:W-:Y:S01]  /*0710*/  LEA.HI.X.SX32 R17, R24, R4, 0x1, P0 ;  /* 0x0000000418117211 */ /* 0x000fe200000f0eff */
[----:B------:R-:W-:Y:S01]  /*0720*/  IMAD R24, R9, 0x2, R26 ;  /* 0x0000000209187824 */ /* 0x000fe200078e021a */
[----:B--2---:R-:W-:-:S03]  /*0730*/  IADD3 R18, P0, PT, R26, R5, RZ ;  /* 0x000000051a127210 */ /* 0x004fc60007f1e0ff */
[C---:B------:R-:W-:Y:S01]  /*0740*/  IMAD R28, R9.reuse, 0x2, R24 ;  /* 0x00000002091c7824 */ /* 0x040fe200078e0218 */
[-C--:B------:R-:W-:Y:S01]  /*0750*/  IADD3 R20, P1, PT, R24, R5.reuse, RZ ;  /* 0x0000000518147210 */ /* 0x080fe20007f3e0ff */
[----:B------:R2:W5:Y:S02]  /*0760*/  LDG.E.U8 R32, desc[UR26][R16.64] ;  /* 0x0000001a10207981 */ /* 0x000564000c1e1100 */
[C---:B------:R-:W-:Y:S01]  /*0770*/  IMAD R22, R9.reuse, 0x2, R28 ;  /* 0x0000000209167824 */ /* 0x040fe200078e021c */
[-C--:B------:R-:W-:Y:S02]  /*0780*/  LEA.HI.X.SX32 R19, R26, R4.reuse, 0x1, P0 ;  /* 0x000000041a137211 */ /* 0x080fe400000f0eff */
[-C--:B------:R-:W-:Y:S01]  /*0790*/  LEA.HI.X.SX32 R21, R24, R4.reuse, 0x1, P1 ;  /* 0x0000000418157211 */ /* 0x080fe200008f0eff */
[C---:B------:R-:W-:Y:S01]  /*07a0*/  IMAD R24, R9.reuse, 0x2, R22 ;  /* 0x0000000209187824 */ /* 0x040fe200078e0216 */
[CC--:B---3--:R-:W-:Y:S01]  /*07b0*/  IADD3 R12, P0, PT, R28.reuse, R5.reuse, RZ ;  /* 0x000000051c0c7210 */ /* 0x0c8fe20007f1e0ff */
[----:B------:R-:W5:Y:S02]  /*07c0*/  LDG.E.U8 R31, desc[UR26][R18.64] ;  /* 0x0000001a121f7981 */ /* 0x000f64000c1e1100 */
[C---:B------:R-:W-:Y:S01]  /*07d0*/  IMAD R26, R9.reuse, 0x2, R24 ;  /* 0x00000002091a7824 */ /* 0x040fe200078e0218 */
[----:B------:R-:W-:Y:S01]  /*07e0*/  LEA.HI.X.SX32 R13, R28, R4, 0x1, P0 ;  /* 0x000000041c0d7211 */ /* 0x000fe200000f0eff */
[----:B------:R3:W5:Y:S01]  /*07f0*/  LDG.E.U8 R33, desc[UR26][R20.64] ;  /* 0x0000001a14217981 */ /* 0x000762000c1e1100 */
[----:B0-----:R-:W-:Y:S01]  /*0800*/  IADD3 R14, P0, PT, R22, R5, RZ ;  /* 0x00000005160e7210 */ /* 0x001fe20007f1e0ff */
[----:B------:R-:W-:-:S02]  /*0810*/  IMAD R28, R9, 0x2, R26 ;  /* 0x00000002091c7824 */ /* 0x000fc400078e021a */
[----:B------:R0:W5:Y:S01]  /*0820*/  LDG.E.U8 R35, desc[UR26][R12.64] ;  /* 0x0000001a0c237981 */ /* 0x000162000c1e1100 */
[----:B------:R-:W-:Y:S02]  /*0830*/  LEA.HI.X.SX32 R15, R22, R4, 0x1, P0 ;  /* 0x00000004160f7211 */ /* 0x000fe400000f0eff */
[----:B--2---:R-:W-:Y:S01]  /*0840*/  IADD3 R16, P0, PT, R24, R5, RZ ;  /* 0x0000000518107210 */ /* 0x004fe20007f1e0ff */
[----:B---3--:R-:W-:-:S03]  /*0850*/  IMAD R20, R9, 0x2, R28 ;  /* 0x0000000209147824 */ /* 0x008fc600078e021c */
[-C--:B------:R-:W-:Y:S01]  /*0860*/  LEA.HI.X.SX32 R17, R24, R4.reuse, 0x1, P0 ;  /* 0x0000000418117211 */ /* 0x080fe200000f0eff */
[----:B------:R2:W5:Y:S01]  /*0870*/  LDG.E.U8 R34, desc[UR26][R14.64] ;  /* 0x0000001a0e227981 */ /* 0x000562000c1e1100 */
[-C--:B------:R-:W-:Y:S01]  /*0880*/  IADD3 R22, P1, PT, R26, R5.reuse, RZ ;  /* 0x000000051a167210 */ /* 0x080fe20007f3e0ff */
[C---:B------:R-:W-:Y:S01]  /*0890*/  IMAD R24, R9.reuse, 0x2, R20 ;  /* 0x0000000209187824 */ /* 0x040fe200078e0214 */
[-C--:B------:R-:W-:Y:S01]  /*08a0*/  IADD3 R18, P0, PT, R28, R5.reuse, RZ ;  /* 0x000000051c127210 */ /* 0x080fe20007f1e0ff */
[----:B------:R-:W5:Y:S01]  /*08b0*/  LDG.E.U8 R36, desc[UR26][R16.64] ;  /* 0x0000001a10247981 */ /* 0x000f62000c1e1100 */
[-C--:B------:R-:W-:Y:S01]  /*08c0*/  LEA.HI.X.SX32 R23, R26, R4.reuse, 0x1, P1 ;  /* 0x000000041a177211 */ /* 0x080fe200008f0eff */
[C---:B------:R-:W-:Y:S01]  /*08d0*/  IMAD R26, R9.reuse, 0x2, R24 ;  /* 0x00000002091a7824 */ /* 0x040fe200078e0218 */
[-C--:B------:R-:W-:Y:S02]  /*08e0*/  LEA.HI.X.SX32 R19, R28, R4.reuse, 0x1, P0 ;  /* 0x000000041c137211 */ /* 0x080fe400000f0eff */
[C---:B0-----:R-:W-:Y:S01]  /*08f0*/  IADD3 R12, P0, PT, R20.reuse, R5, RZ ;  /* 0x00000005140c7210 */ /* 0x041fe20007f1e0ff */
[----:B------:R-:W-:Y:S01]  /*0900*/  IMAD R28, R9, 0x2, R26 ;  /* 0x00000002091c7824 */ /* 0x000fe200078e021a */
[----:B------:R0:W5:Y:S02]  /*0910*/  LDG.E.U8 R37, desc[UR26][R22.64] ;  /* 0x0000001a16257981 */ /* 0x000164000c1e1100 */
[----:B------:R-:W-:-:S02]  /*0920*/  LEA.HI.X.SX32 R13, R20, R4, 0x1, P0 ;  /* 0x00000004140d7211 */ /* 0x000fc400000f0eff */
[-C--:B--2---:R-:W-:Y:S01]  /*0930*/  IADD3 R14, P0, PT, R24, R5.reuse, RZ ;  /* 0x00000005180e7210 */ /* 0x084fe20007f1e0ff */
[----:B------:R2:W5:Y:S01]  /*0940*/  LDG.E.U8 R41, desc[UR26][R18.64] ;  /* 0x0000001a12297981 */ /* 0x000562000c1e1100 */
[-C--:B------:R-:W-:Y:S02]  /*0950*/  IADD3 R20, P1, PT, R26, R5.reuse, RZ ;  /* 0x000000051a147210 */ /* 0x080fe40007f3e0ff */
[-C--:B------:R-:W-:Y:S01]  /*0960*/  LEA.HI.X.SX32 R15, R24, R4.reuse, 0x1, P0 ;  /* 0x00000004180f7211 */ /* 0x080fe200000f0eff */
[----:B------:R3:W5:Y:S01]  /*0970*/  LDG.E.U8 R38, desc[UR26][R12.64] ;  /* 0x0000001a0c267981 */ /* 0x000762000c1e1100 */
[C---:B0-----:R-:W-:Y:S01]  /*0980*/  IMAD R22, R9.reuse, 0x2, R28 ;  /* 0x0000000209167824 */ /* 0x041fe200078e021c */
[-C--:B------:R-:W-:Y:S02]  /*0990*/  IADD3 R16, P0, PT, R28, R5.reuse, RZ ;  /* 0x000000051c107210 */ /* 0x080fe40007f1e0ff */
[-C--:B------:R-:W-:Y:S01]  /*09a0*/  LEA.HI.X.SX32 R21, R26, R4.reuse, 0x1, P1 ;  /* 0x000000041a157211 */ /* 0x080fe200008f0eff */
[C---:B------:R-:W-:Y:S01]  /*09b0*/  IMAD R24, R9.reuse, 0x2, R22 ;  /* 0x0000000209187824 */ /* 0x040fe200078e0216 */
[----:B------:R-:W-:Y:S01]  /*09c0*/  LEA.HI.X.SX32 R17, R28, R4, 0x1, P0 ;  /* 0x000000041c117211 */ /* 0x000fe200000f0eff */
[----:B------:R0:W5:Y:S01]  /*09d0*/  LDG.E.U8 R42, desc[UR26][R14.64] ;  /* 0x0000001a0e2a7981 */ /* 0x000162000c1e1100 */
[----:B--2---:R-:W-:Y:S01]  /*09e0*/  IADD3 R18, P0, PT, R22, R5, RZ ;  /* 0x0000000516127210 */ /* 0x004fe20007f1e0ff */
[----:B------:R-:W-:-:S02]  /*09f0*/  IMAD R26, R9, 0x2, R24 ;  /* 0x00000002091a7824 */ /* 0x000fc400078e0218 */
[----:B------:R2:W5:Y:S01]  /*0a00*/  LDG.E.U8 R43, desc[UR26][R20.64] ;  /* 0x0000001a142b7981 */ /* 0x000562000c1e1100 */
[-C--:B------:R-:W-:Y:S01]  /*0a10*/  LEA.HI.X.SX32 R19, R22, R4.reuse, 0x1, P0 ;  /* 0x0000000416137211 */ /* 0x080fe200000f0eff */
[C---:B------:R-:W-:Y:S01]  /*0a20*/  IMAD R28, R9.reuse, 0x2, R26 ;  /* 0x00000002091c7824 */ /* 0x040fe200078e021a */
[CC--:B---3--:R-:W-:Y:S01]  /*0a30*/  IADD3 R12, P0, PT, R24.reuse, R5.reuse, RZ ;  /* 0x00000005180c7210 */ /* 0x0c8fe20007f1e0ff */
[----:B------:R3:W5:Y:S03]  /*0a40*/  LDG.E.U8 R45, desc[UR26][R16.64] ;  /* 0x0000001a102d7981 */ /* 0x000766000c1e1100 */
[-C--:B------:R-:W-:Y:S01]  /*0a50*/  LEA.HI.X.SX32 R13, R24, R4.reuse, 0x1, P0 ;  /* 0x00000004180d7211 */ /* 0x080fe200000f0eff */
[----:B------:R4:W5:Y:S01]  /*0a60*/  LDG.E.U8 R44, desc[UR26][R18.64] ;  /* 0x0000001a122c7981 */ /* 0x000962000c1e1100 */
[-C--:B0-----:R-:W-:Y:S01]  /*0a70*/  IADD3 R14, P0, PT, R28, R5.reuse, RZ ;  /* 0x000000051c0e7210 */ /* 0x081fe20007f1e0ff */
[C---:B--2---:R-:W-:Y:S01]  /*0a80*/  IMAD R20, R9.reuse, 0x2, R28 ;  /* 0x0000000209147824 */ /* 0x044fe200078e021c */
[-C--:B------:R-:W-:Y:S01]  /*0a90*/  IADD3 R22, P1, PT, R26, R5.reuse, RZ ;  /* 0x000000051a167210 */ /* 0x080fe20007f3e0ff */
[----:B------:R0:W5:Y:S01]  /*0aa0*/  LDG.E.U8 R46, desc[UR26][R12.64] ;  /* 0x0000001a0c2e7981 */ /* 0x000162000c1e1100 */
[----:B------:R-:W-:Y:S01]  /*0ab0*/  LEA.HI.X.SX32 R15, R28, R4, 0x1, P0 ;  /* 0x000000041c0f7211 */ /* 0x000fe200000f0eff */
[----:B------:R-:W-:Y:S01]  /*0ac0*/  IMAD R24, R9, 0x2, R20 ;  /* 0x0000000209187824 */ /* 0x000fe200078e0214 */
[----:B---3--:R-:W-:-:S02]  /*0ad0*/  IADD3 R16, P0, PT, R20, R5, RZ ;  /* 0x0000000514107210 */ /* 0x008fc40007f1e0ff */
[-C--:B------:R-:W-:Y:S01]  /*0ae0*/  LEA.HI.X.SX32 R23, R26, R4.reuse, 0x1, P1 ;  /* 0x000000041a177211 */ /* 0x080fe200008f0eff */
[C---:B------:R-:W-:Y:S01]  /*0af0*/  IMAD R26, R9.reuse, 0x2, R24 ;  /* 0x00000002091a7824 */ /* 0x040fe200078e0218 */
[-C--:B------:R-:W-:Y:S01]  /*0b00*/  LEA.HI.X.SX32 R17, R20, R4.reuse, 0x1, P0 ;  /* 0x0000000414117211 */ /* 0x080fe200000f0eff */
[----:B------:R2:W5:Y:S01]  /*0b10*/  LDG.E.U8 R49, desc[UR26][R14.64] ;  /* 0x0000001a0e317981 */ /* 0x000562000c1e1100 */
[-C--:B----4-:R-:W-:Y:S01]  /*0b20*/  IADD3 R18, P0, PT, R24, R5.reuse, RZ ;  /* 0x0000000518127210 */ /* 0x090fe20007f1e0ff */
[C---:B------:R-:W-:Y:S01]  /*0b30*/  IMAD R28, R9.reuse, 0x2, R26 ;  /* 0x00000002091c7824 */ /* 0x040fe200078e021a */
[-C--:B------:R-:W-:Y:S01]  /*0b40*/  IADD3 R20, P1, PT, R26, R5.reuse, RZ ;  /* 0x000000051a147210 */ /* 0x080fe20007f3e0ff */
[----:B------:R3:W5:Y:S01]  /*0b50*/  LDG.E.U8 R47, desc[UR26][R22.64] ;  /* 0x0000001a162f7981 */ /* 0x000762000c1e1100 */
[-C--:B------:R-:W-:Y:S01]  /*0b60*/  LEA.HI.X.SX32 R19, R24, R4.reuse, 0x1, P0 ;  /* 0x0000000418137211 */ /* 0x080fe200000f0eff */
[C---:B------:R-:W-:Y:S01]  /*0b70*/  IMAD R24, R9.reuse, 0x2, R28 ;  /* 0x0000000209187824 */ /* 0x040fe200078e021c */
[----:B------:R-:W-:Y:S01]  /*0b80*/  LEA.HI.X.SX32 R21, R26, R4, 0x1, P1 ;  /* 0x000000041a157211 */ /* 0x000fe200008f0eff */
[----:B------:R4:W5:Y:S01]  /*0b90*/  LDG.E.U8 R48, desc[UR26][R16.64] ;  /* 0x0000001a10307981 */ /* 0x000962000c1e1100 */
[----:B0-----:R-:W-:Y:S01]  /*0ba0*/  IADD3 R12, P0, PT, R28, R5, RZ ;  /* 0x000000051c0c7210 */ /* 0x001fe20007f1e0ff */
[----:B------:R-:W-:-:S02]  /*0bb0*/  IMAD R26, R9, 0x2, R24 ;  /* 0x00000002091a7824 */ /* 0x000fc400078e0218 */
[----:B------:R0:W5:Y:S01]  /*0bc0*/  LDG.E.U8 R18, desc[UR26][R18.64] ;  /* 0x0000001a12127981 */ /* 0x000162000c1e1100 */
[-C--:B------:R-:W-:Y:S01]  /*0bd0*/  LEA.HI.X.SX32 R13, R28, R4.reuse, 0x1, P0 ;  /* 0x000000041c0d7211 */ /* 0x080fe200000f0eff */
[----:B------:R-:W-:Y:S01]  /*0be0*/  IMAD R9, R9, 0x2, R26 ;  /* 0x0000000209097824 */ /* 0x000fe200078e021a */
[-C--:B--2---:R-:W-:Y:S01]  /*0bf0*/  IADD3 R14, P0, PT, R24, R5.reuse, RZ ;  /* 0x00000005180e7210 */ /* 0x084fe20007f1e0ff */
[----:B------:R0:W5:Y:S01]  /*0c00*/  LDG.E.U8 R20, desc[UR26][R20.64] ;  /* 0x0000001a14147981 */ /* 0x000162000c1e1100 */
[-C--:B---3--:R-:W-:Y:S02]  /*0c10*/  IADD3 R22, P1, PT, R26, R5.reuse, RZ ;  /* 0x000000051a167210 */ /* 0x088fe40007f3e0ff */
[-C--:B------:R-:W-:Y:S01]  /*0c20*/  LEA.HI.X.SX32 R15, R24, R4.reuse, 0x1, P0 ;  /* 0x00000004180f7211 */ /* 0x080fe200000f0eff */
[----:B------:R0:W5:Y:S01]  /*0c30*/  LDG.E.U8 R13, desc[UR26][R12.64] ;  /* 0x0000001a0c0d7981 */ /* 0x000162000c1e1100 */
[C---:B----4-:R-:W-:Y:S02]  /*0c40*/  IADD3 R16, P0, PT, R9.reuse, R5, RZ ;  /* 0x0000000509107210 */ /* 0x050fe40007f1e0ff */
[-C--:B------:R-:W-:Y:S01]  /*0c50*/  LEA.HI.X.SX32 R23, R26, R4.reuse, 0x1, P1 ;  /* 0x000000041a177211 */ /* 0x080fe200008f0eff */
[----:B------:R0:W5:Y:S01]  /*0c60*/  LDG.E.U8 R14, desc[UR26][R14.64] ;  /* 0x0000001a0e0e7981 */ /* 0x000162000c1e1100 */
[----:B------:R-:W-:-:S03]  /*0c70*/  LEA.HI.X.SX32 R17, R9, R4, 0x1, P0 ;  /* 0x0000000409117211 */ /* 0x000fc600000f0eff */
[----:B------:R0:W5:Y:S04]  /*0c80*/  LDG.E.U8 R22, desc[UR26][R22.64] ;  /* 0x0000001a16167981 */ /* 0x000168000c1e1100 */
[----:B------:R0:W5:Y:S01]  /*0c90*/  LDG.E.U8 R16, desc[UR26][R16.64] ;  /* 0x0000001a10107981 */ /* 0x000162000c1e1100 */
[--C-:B------:R-:W-:Y:S02]  /*0ca0*/  SHF.R.S32.HI R4, RZ, 0x7, R0.reuse ;  /* 0x00000007ff047819 */ /* 0x100fe40000011400 */
[----:B------:R-:W-:Y:S02]  /*0cb0*/  SHF.R.U32.HI R5, RZ, 0x5, R0 ;  /* 0x00000005ff057819 */ /* 0x000fe40000011600 */
[----:B-1----:R-:W-:Y:S02]  /*0cc0*/  R2UR UR28, R39 ;  /* 0x00000000271c72ca */ /* 0x002fe400000e0000 */
[----:B------:R-:W-:-:S02]  /*0cd0*/  SGXT R4, R4, 0x1 ;  /* 0x000000010404781a */ /* 0x000fc40000000200 */
[----:B------:R-:W-:Y:S02]  /*0ce0*/  R2UR UR22, R5 ;  /* 0x00000000051672ca */ /* 0x000fe400000e0000 */
[----:B------:R-:W-:-:S04]  /*0cf0*/  LOP3.LUT R5, R4, 0x90, RZ, 0xc0, !PT ;  /* 0x0000009004057812 */ /* 0x000fc800078ec0ff */
[----:B------:R-:W-:Y:S01]  /*0d00*/  LOP3.LUT R40, R5, 0x7f, R0, 0x78, !PT ;  /* 0x0000007f05287812 */ /* 0x000fe200078e7800 */
[----:B0-----:R-:W-:Y:S08]  /*0d10*/  BRA.U UP1, `(.L_x_5) ;  /* 0x0000000101187547 */ /* 0x001ff0000b800000 */
[----:B------:R-:W-:Y:S01]  /*0d20*/  ELECT P0, URZ, PT ;  /* 0x0000000000ff782f */ /* 0x000fe20003800000 */
[----:B------:R-:W-:Y:S01]  /*0d30*/  IMAD.MOV.U32 R4, RZ, RZ, 0x1 ;  /* 0x00000001ff047424 */ /* 0x000fe200078e00ff */
[----:B------:R-:W-:Y:S01]  /*0d40*/  UMOV UR4, 0x40 ;  /* 0x0000004000047882 */ /* 0x000fe20000000000 */
[----:B------:R-:W-:Y:S01]  /*0d50*/  UVIRTCOUNT.DEALLOC.SMPOOL 0x80 ;  /* 0x000000800000784c */ /* 0x000fe20000000000 */
[----:B------:R-:W-:-:S09]  /*0d60*/  ULEA UR4, UR6, UR4, 0x18 ;  /* 0x0000000406047291 */ /* 0x000fd2000f8ec0ff */
[----:B------:R0:W-:Y:S03]  /*0d70*/  @P0 STS.U8 [UR4], R4 ;  /* 0x00000004ff000988 */ /* 0x0001e60008000004 */
.L_x_5:
[----:B-----5:R1:W-:Y:S01]  /*0d80*/  STS.U8 [R40+UR12+0x800], R29 ;  /* 0x0008001d28007988 */ /* 0x0203e2000800000c */
[----:B------:R-:W2:Y:S01]  /*0d90*/  LDCU.64 UR16, c[0x0][0x3c0] ;  /* 0x00007800ff1077ac */ /* 0x000ea20008000a00 */
[----:B0-----:R-:W-:Y:S02]  /*0da0*/  LOP3.LUT R4, R0, 0x3f, RZ, 0xc0, !PT ;  /* 0x0000003f00047812 */ /* 0x001fe400078ec0ff */
[C---:B------:R-:W-:Y:S01]  /*0db0*/  LOP3.LUT R39, R40.reuse, 0x20, RZ, 0x3c, !PT ;  /* 0x0000002028277812 */ /* 0x040fe200078e3cff */
[----:B------:R-:W0:Y:S01]  /*0dc0*/  LDCU UR4, c[0x0][0x3c8] ;  /* 0x00007900ff0477ac */ /* 0x000e220008000800 */
[----:B------:R3:W-:Y:S01]  /*0dd0*/  STS.U8 [R40+UR12], R7 ;  /* 0x0000000728007988 */ /* 0x0007e2000800000c */
[----:B------:R-:W-:Y:S01]  /*0de0*/  LOP3.LUT R12, R40, 0x60, RZ, 0x3c, !PT ;  /* 0x00000060280c7812 */ /* 0x000fe200078e3cff */
[----:B------:R-:W-:Y:S01]  /*0df0*/  ULOP3.LUT UR15, UR22, 0x4, URZ, 0xc0, !UPT ;  /* 0x00000004160f7892 */ /* 0x000fe2000f8ec0ff */
[----:B-1----:R-:W1:Y:S01]  /*0e00*/  LDC.64 R28, c[0x0][0x388] ;  /* 0x0000e200ff1c7b82 */ /* 0x002e620000000a00 */
[----:B------:R4:W-:Y:S01]  /*0e10*/  STS.U8 [R40+UR12+0x400], R11 ;  /* 0x0004000b28007988 */ /* 0x0009e2000800000c */
[----:B------:R-:W-:Y:S01]  /*0e20*/  LOP3.LUT P6, RZ, R0, 0xff, RZ, 0xc0, !PT ;  /* 0x000000ff00ff7812 */ /* 0x000fe200078cc0ff */
[----:B------:R-:W-:Y:S01]  /*0e30*/  UMOV UR5, 0x1 ;  /* 0x0000000100057882 */ /* 0x000fe20000000000 */
[----:B------:R-:W-:Y:S01]  /*0e40*/  UIADD3 UR30, UPT, UPT, UR10, 0x80, URZ ;  /* 0x000000800a1e7890 */ /* 0x000fe2000fffe0ff */
[----:B------:R-:W-:Y:S01]  /*0e50*/  STS.U8 [R40+UR12+0xc00], R35 ;  /* 0x000c002328007988 */ /* 0x000fe2000800000c */
[----:B---3--:R-:W-:Y:S01]  /*0e60*/  LOP3.LUT R7, R40, 0x40, RZ, 0x3c, !PT ;  /* 0x0000004028077812 */ /* 0x008fe200078e3cff */
[----:B--2---:R-:W-:-:S02]  /*0e70*/  UIMAD UR16, UR11, UR16, URZ ;  /* 0x000000100b1072a4 */ /* 0x004fc4000f8e02ff */
[----:B------:R-:W-:Y:S01]  /*0e80*/  STS.U8 [R40+UR12+0x1000], R41 ;  /* 0x0010002928007988 */ /* 0x000fe2000800000c */
[----:B----4-:R-:W-:Y:S02]  /*0e90*/  IMAD.U32 R11, RZ, RZ, UR17 ;  /* 0x00000011ff0b7e24 */ /* 0x010fe4000f8e00ff */
[----:B0-----:R-:W-:Y:S01]  /*0ea0*/  IMAD R5, R4, UR4, RZ ;  /* 0x0000000404057c24 */ /* 0x001fe2000f8e02ff */
[----:B------:R-:W-:Y:S01]  /*0eb0*/  STS.U8 [R40+UR12+0x1400], R45 ;  /* 0x0014002d28007988 */ /* 0x000fe2000800000c */
[----:B------:R-:W-:Y:S01]  /*0ec0*/  USHF.R.S32.HI UR4, URZ, 0x1f, UR16 ;  /* 0x0000001fff047899 */ /* 0x000fe20008011410 */
[----:B------:R-:W-:Y:S02]  /*0ed0*/  VOTEU.ALL UP2, P6 ;  /* 0x0000000000ff7886 */ /* 0x000fe40003040000 */
[----:B------:R-:W-:Y:S01]  /*0ee0*/  STS.U8 [R40+UR12+0x1800], R49 ;  /* 0x0018003128007988 */ /* 0x000fe2000800000c */
[----:B------:R-:W-:Y:S01]  /*0ef0*/  SHF.R.S32.HI R4, RZ, 0x1f, R5 ;  /* 0x0000001fff047819 */ /* 0x000fe20000011405 */
[----:B------:R-:W-:-:S02]  /*0f00*/  VOTEU.ALL UP0, P6 ;  /* 0x0000000000ff7886 */ /* 0x000fc40003000000 */
[----:B------:R0:W-:Y:S01]  /*0f10*/  STS.U8 [R40+UR12+0x1c00], R13 ;  /* 0x001c000d28007988 */ /* 0x0001e2000800000c */
[----:B------:R-:W-:-:S04]  /*0f20*/  @!UP2 UIADD3 UR8, UPT, UPT, -UR5, 0x100000, URZ ;  /* 0x001000000508a890 */ /* 0x000fc8000fffe1ff */
[----:B------:R-:W-:Y:S02]  /*0f30*/  @!UP2 USHF.L.U32 UR9, UR8, 0xb, URZ ;  /* 0x0000000b0809a899 */ /* 0x000fe400080006ff */
[----:B------:R-:W-:Y:S01]  /*0f40*/  @!UP2 USHF.L.U32 UR8, UR8, 0x1, URZ ;  /* 0x000000010808a899 */ /* 0x000fe200080006ff */
[----:B------:R1:W-:Y:S04]  /*0f50*/  STS.U8 [R39+UR12+0x1900], R48 ;  /* 0x0019003027007988 */ /* 0x0003e8000800000c */
[----:B------:R2:W-:Y:S01]  /*0f60*/  STS.U8 [R39+UR12+0x100], R6 ;  /* 0x0001000627007988 */ /* 0x0005e2000800000c */
[----:B0-----:R-:W-:-:S03]  /*0f70*/  IMAD.U32 R13, RZ, RZ, UR17 ;  /* 0x00000011ff0d7e24 */ /* 0x001fc6000f8e00ff */
[----:B------:R-:W-:Y:S01]  /*0f80*/  STS.U8 [R39+UR12+0x500], R30 ;  /* 0x0005001e27007988 */ /* 0x000fe2000800000c */
[----:B-1----:R-:W-:-:S03]  /*0f90*/  IADD3 R48, P0, P1, R5, UR16, R28 ;  /* 0x0000001005307c10 */ /* 0x002fc6000f91e01c */
[----:B------:R-:W-:Y:S01]  /*0fa0*/  STS.U8 [R39+UR12+0x900], R32 ;  /* 0x0009002027007988 */ /* 0x000fe2000800000c */
[----:B------:R-:W-:Y:S02]  /*0fb0*/  LEA.HI R5, R0, 0xc, RZ, 0x1a ;  /* 0x0000000c00057811 */ /* 0x000fe400078fd0ff */
[----:B------:R-:W-:Y:S01]  /*0fc0*/  IADD3.X R9, PT, PT, R4, UR4, R29, P0, P1 ;  /* 0x0000000404097c10 */ /* 0x000fe200087e241d */
[----:B------:R-:W-:Y:S01]  /*0fd0*/  USHF.L.U32 UR4, UR22, 0x15, URZ ;  /* 0x0000001516047899 */ /* 0x000fe200080006ff */
[----:B------:R-:W-:Y:S01]  /*0fe0*/  STS.U8 [R39+UR12+0xd00], R34 ;  /* 0x000d002227007988 */ /* 0x000fe2000800000c */
[----:B------:R-:W-:Y:S02]  /*0ff0*/  SHF.R.U32.HI R4, RZ, 0x6, R0 ;  /* 0x00000006ff047819 */ /* 0x000fe40000011600 */
[----:B------:R-:W-:Y:S01]  /*1000*/  ULOP3.LUT UR6, UR4, 0x600000, URZ, 0xc0, !UPT ;  /* 0x0060000004067892 */ /* 0x000fe2000f8ec0ff */
[----:B------:R-:W-:Y:S01]  /*1010*/  STS.U8 [R39+UR12+0x1100], R38 ;  /* 0x0011002627007988 */ /* 0x000fe2000800000c */
[----:B------:R-:W-:-:S02]  /*1020*/  SGXT.U32 R4, R4, 0x2 ;  /* 0x000000020404781a */ /* 0x000fc40000000000 */
[----:B------:R-:W-:Y:S01]  /*1030*/  UIADD3 UR14, UPT, UPT, UR28, UR6, URZ ;  /* 0x000000061c0e7290 */ /* 0x000fe2000fffe0ff */
[----:B------:R-:W-:Y:S01]  /*1040*/  STS.U8 [R39+UR12+0x1500], R44 ;  /* 0x0015002c27007988 */ /* 0x000fe2000800000c */
[----:B--2---:R-:W-:Y:S01]  /*1050*/  LEA.HI R6, R0, 0x1c, RZ, 0x1a ;  /* 0x0000001c00067811 */ /* 0x004fe200078fd0ff */
[----:B------:R-:W-:Y:S01]  /*1060*/  IMAD R4, R4, UR17, RZ ;  /* 0x0000001104047c24 */ /* 0x000fe2000f8e02ff */
[----:B------:R-:W-:Y:S01]  /*1070*/  ULEA UR14, UR15, UR14, 0x3 ;  /* 0x0000000e0f0e7291 */ /* 0x000fe2000f8e18ff */
[----:B------:R-:W-:Y:S01]  /*1080*/  STS.U8 [R39+UR12+0x1d00], R14 ;  /* 0x001d000e27007988 */ /* 0x000fe2000800000c */
[----:B------:R-:W-:Y:S02]  /*1090*/  ISETP.LT.AND P0, PT, RZ, UR30, PT ;  /* 0x0000001eff007c0c */ /* 0x000fe4000bf01270 */
[C---:B------:R-:W-:Y:S01]  /*10a0*/  IADD3 R60, P1, PT, R4.reuse, R48, RZ ;  /* 0x00000030043c7210 */ /* 0x040fe20007f3e0ff */
[----:B------:R0:W-:Y:S03]  /*10b0*/  STS.U8 [R7+UR12+0x200], R8 ;  /* 0x0002000807007988 */ /* 0x0001e6000800000c */
[----:B------:R-:W-:Y:S01]  /*10c0*/  LEA.HI.X.SX32 R61, R4, R9, 0x1, P1 ;  /* 0x00000009043d7211 */ /* 0x000fe200008f0eff */
[----:B------:R-:W-:Y:S04]  /*10d0*/  STS.U8 [R7+UR12+0x600], R25 ;  /* 0x0006001907007988 */ /* 0x000fe8000800000c */
[----:B------:R-:W-:Y:S01]  /*10e0*/  STS.U8 [R7+UR12+0xa00], R31 ;  /* 0x000a001f07007988 */ /* 0x000fe2000800000c */
[----:B0-----:R-:W-:-:S03]  /*10f0*/  IMAD R8, R6, UR17, RZ ;  /* 0x0000001106087c24 */ /* 0x001fc6000f8e02ff */
[----:B------:R-:W-:Y:S01]  /*1100*/  STS.U8 [R7+UR12+0xe00], R36 ;  /* 0x000e002407007988 */ /* 0x000fe2000800000c */
[----:B------:R-:W-:-:S03]  /*1110*/  IMAD.U32 R6, RZ, RZ, UR17 ;  /* 0x00000011ff067e24 */ /* 0x000fc6000f8e00ff */
[----:B------:R-:W-:Y:S04]  /*1120*/  STS.U8 [R7+UR12+0x1200], R42 ;  /* 0x0012002a07007988 */ /* 0x000fe8000800000c */
[----:B------:R0:W-:Y:S04]  /*1130*/  STS.U8 [R7+UR12+0x1600], R46 ;  /* 0x0016002e07007988 */ /* 0x0001e8000800000c */
[----:B------:R-:W-:Y:S04]  /*1140*/  STS.U8 [R7+UR12+0x1a00], R18 ;  /* 0x001a001207007988 */ /* 0x000fe8000800000c */
[----:B------:R1:W-:Y:S01]  /*1150*/  STS.U8 [R7+UR12+0x1e00], R22 ;  /* 0x001e001607007988 */ /* 0x0003e2000800000c */
[----:B0-----:R-:W-:-:S03]  /*1160*/  IADD3 R46, P3, PT, R8, R48, RZ ;  /* 0x00000030082e7210 */ /* 0x001fc60007f7e0ff */
[----:B------:R0:W-:Y:S04]  /*1170*/  STS.U8 [R12+UR12+0x300], R10 ;  /* 0x0003000a0c007988 */ /* 0x0001e8000800000c */
[----:B------:R-:W-:Y:S01]  /*1180*/  STS.U8 [R12+UR12+0x700], R27 ;  /* 0x0007001b0c007988 */ /* 0x000fe2000800000c */
[----:B-1----:R-:W-:-:S03]  /*1190*/  IMAD R7, R5, UR17, RZ ;  /* 0x0000001105077c24 */ /* 0x002fc6000f8e02ff */
[----:B------:R-:W-:Y:S01]  /*11a0*/  STS.U8 [R12+UR12+0xb00], R33 ;  /* 0x000b00210c007988 */ /* 0x000fe2000800000c */
[----:B------:R-:W-:Y:S01]  /*11b0*/  IMAD.U32 R5, RZ, RZ, UR17 ;  /* 0x00000011ff057e24 */ /* 0x000fe2000f8e00ff */
[-C--:B------:R-:W-:Y:S02]  /*11c0*/  IADD3 R54, P2, PT, R7, R48.reuse, RZ ;  /* 0x0000003007367210 */ /* 0x080fe40007f5e0ff */
[----:B------:R-:W-:Y:S01]  /*11d0*/  STS.U8 [R12+UR12+0xf00], R37 ;  /* 0x000f00250c007988 */ /* 0x000fe2000800000c */
[----:B------:R-:W-:Y:S01]  /*11e0*/  IMAD R5, R5, 0x4, R4 ;  /* 0x0000000405057824 */ /* 0x000fe200078e0204 */
[-C--:B------:R-:W-:Y:S02]  /*11f0*/  LEA.HI.X.SX32 R55, R7, R9.reuse, 0x1, P2 ;  /* 0x0000000907377211 */ /* 0x080fe400010f0eff */
[----:B------:R-:W-:Y:S01]  /*1200*/  STS.U8 [R12+UR12+0x1300], R43 ;  /* 0x0013002b0c007988 */ /* 0x000fe2000800000c */
[----:B------:R-:W-:Y:S01]  /*1210*/  IMAD R6, R6, 0x4, R5 ;  /* 0x0000000406067824 */ /* 0x000fe200078e0205 */
[----:B------:R-:W-:Y:S01]  /*1220*/  IADD3 R58, P1, PT, R5, R48, RZ ;  /* 0x00000030053a7210 */ /* 0x000fe20007f3e0ff */
[----:B0-----:R-:W-:Y:S01]  /*1230*/  IMAD.U32 R10, RZ, RZ, UR17 ;  /* 0x00000011ff0a7e24 */ /* 0x001fe2000f8e00ff */
[----:B------:R0:W-:Y:S01]  /*1240*/  STS.U8 [R12+UR12+0x1700], R47 ;  /* 0x0017002f0c007988 */ /* 0x0001e2000800000c */
[----:B------:R-:W-:Y:S01]  /*1250*/  IMAD R4, R11, 0x8, R6 ;  /* 0x000000080b047824 */ /* 0x000fe200078e0206 */
[----:B------:R-:W-:-:S02]  /*1260*/  LEA.HI.X.SX32 R59, R5, R9, 0x1, P1 ;  /* 0x00000009053b7211 */ /* 0x000fc400008f0eff */
[----:B------:R1:W-:Y:S01]  /*1270*/  STS.U8 [R12+UR12+0x1b00], R20 ;  /* 0x001b00140c007988 */ /* 0x0003e2000800000c */
[----:B------:R-:W-:Y:S01]  /*1280*/  IMAD R7, R13, 0x4, R4 ;  /* 0x000000040d077824 */ /* 0x000fe200078e0204 */
[-C--:B------:R-:W-:Y:S02]  /*1290*/  IADD3 R56, P1, PT, R6, R48.reuse, RZ ;  /* 0x0000003006387210 */ /* 0x080fe40007f3e0ff */
[----:B------:R1:W-:Y:S01]  /*12a0*/  STS.U8 [R12+UR12+0x1f00], R16 ;  /* 0x001f00100c007988 */ /* 0x0003e2000800000c */
[----:B------:R-:W-:Y:S01]  /*12b0*/  IMAD R5, R10, 0x4, R7 ;  /* 0x000000040a057824 */ /* 0x000fe200078e0207 */
[----:B0-----:R-:W-:Y:S01]  /*12c0*/  LEA.HI.X.SX32 R47, R8, R9, 0x1, P3 ;  /* 0x00000009082f7211 */ /* 0x001fe200018f0eff */
[----:B------:R-:W-:Y:S01]  /*12d0*/  STTM.x32 tmem[UR14], RZ ;  /* 0x000000ff000079ed */ /* 0x000fe200082c000e */
[----:B------:R-:W0:Y:S02]  /*12e0*/  FENCE.VIEW.ASYNC.T ;  /* 0x00000000000073c6 */ /* 0x000e240000000200 */
[----:B0-----:R-:W-:Y:S01]  /*12f0*/  BAR.SYNC.DEFER_BLOCKING 0x0 ;  /* 0x0000000000007b1d */ /* 0x001fe20000010000 */
[----:B------:R-:W-:-:S02]  /*1300*/  IADD3 R52, P2, PT, R4, R48, RZ ;  /* 0x0000003004347210 */ /* 0x000fc40007f5e0ff */
[-C--:B------:R-:W-:Y:S02]  /*1310*/  IADD3 R50, P3, PT, R7, R48.reuse, RZ ;  /* 0x0000003007327210 */ /* 0x080fe40007f7e0ff */
[----:B------:R-:W-:Y:S02]  /*1320*/  IADD3 R48, P4, PT, R5, R48, RZ ;  /* 0x0000003005307210 */ /* 0x000fe40007f9e0ff */
[-C--:B------:R-:W-:Y:S02]  /*1330*/  LEA.HI.X.SX32 R57, R6, R9.reuse, 0x1, P1 ;  /* 0x0000000906397211 */ /* 0x080fe400008f0eff */
[-C--:B------:R-:W-:Y:S02]  /*1340*/  LEA.HI.X.SX32 R53, R4, R9.reuse, 0x1, P2 ;  /* 0x0000000904357211 */ /* 0x080fe400010f0eff */
[-C--:B------:R-:W-:Y:S02]  /*1350*/  LEA.HI.X.SX32 R51, R7, R9.reuse, 0x1, P3 ;  /* 0x0000000907337211 */ /* 0x080fe400018f0eff */
[----:B------:R-:W-:-:S02]  /*1360*/  LEA.HI.X.SX32 R49, R5, R9, 0x1, P4 ;  /* 0x0000000905317211 */ /* 0x000fc400020f0eff */
[----:B------:R-:W-:Y:S02]  /*1370*/  PRMT R5, RZ, 0x7610, R5 ;  /* 0x00007610ff057816 */ /* 0x000fe40000000005 */
[----:B------:R-:W-:Y:S01]  /*1380*/  PRMT R7, RZ, 0x7610, R7 ;  /* 0x00007610ff077816 */ /* 0x000fe20000000007 */
[----:B------:R-:W0:Y:S02]  /*1390*/  FENCE.VIEW.ASYNC.S ;  /* 0x00000000000073c6 */ /* 0x000e240000000000 */
[----:B0-----:R0:W2:Y:S02]  /*13a0*/  @!UP0 SYNCS.EXCH.64 URZ, [UR12+0x4800], UR8 ;  /* 0x004800080cff85b2 */ /* 0x0010a40008000100 */
[----:B--2---:R-:W-:Y:S01]  /*13b0*/  BAR.SYNC.DEFER_BLOCKING 0x0 ;  /* 0x0000000000007b1d */ /* 0x004fe20000010000 */
[----:B------:R-:W-:Y:S02]  /*13c0*/  PRMT R9, RZ, 0x7610, R9 ;  /* 0x00007610ff097816 */ /* 0x000fe40000000009 */
[----:B------:R-:W-:-:S02]  /*13d0*/  PRMT R11, RZ, 0x7610, R11 ;  /* 0x00007610ff0b7816 */ /* 0x000fc4000000000b */
[----:B------:R-:W-:Y:S02]  /*13e0*/  PRMT R4, RZ, 0x7610, R4 ;  /* 0x00007610ff047816 */ /* 0x000fe40000000004 */
[----:B------:R-:W-:Y:S02]  /*13f0*/  PRMT R6, RZ, 0x7610, R6 ;  /* 0x00007610ff067816 */ /* 0x000fe40000000006 */
[----:B------:R-:W-:Y:S02]  /*1400*/  PRMT R8, RZ, 0x7610, R8 ;  /* 0x00007610ff087816 */ /* 0x000fe40000000008 */
[----:B------:R-:W-:Y:S01]  /*1410*/  PRMT R10, RZ, 0x7610, R10 ;  /* 0x00007610ff0a7816 */ /* 0x000fe2000000000a */
[----:B------:R-:W2:Y:S04]  /*1420*/  @P0 LDG.E.U8 R5, desc[UR26][R60.64] ;  /* 0x0000001a3c050981 */ /* 0x000ea8000c1e1100 */
[----:B------:R-:W3:Y:S04]  /*1430*/  @P0 LDG.E.U8 R7, desc[UR26][R56.64] ;  /* 0x0000001a38070981 */ /* 0x000ee8000c1e1100 */
[----:B------:R-:W4:Y:S04]  /*1440*/  @P0 LDG.E.U8 R9, desc[UR26][R52.64] ;  /* 0x0000001a34090981 */ /* 0x000f28000c1e1100 */
[----:B------:R-:W4:Y:S04]  /*1450*/  @P0 LDG.E.U8 R11, desc[UR26][R48.64] ;  /* 0x0000001a300b0981 */ /* 0x000f28000c1e1100 */
[----:B------:R-:W4:Y:S04]  /*1460*/  @P0 LDG.E.U8 R4, desc[UR26][R58.64] ;  /* 0x0000001a3a040981 */ /* 0x000f28000c1e1100 */
[----:B------:R-:W4:Y:S04]  /*1470*/  @P0 LDG.E.U8 R6, desc[UR26][R54.64] ;  /* 0x0000001a36060981 */ /* 0x000f28000c1e1100 */
[----:B------:R-:W4:Y:S04]  /*1480*/  @P0 LDG.E.U8 R8, desc[UR26][R50.64] ;  /* 0x0000001a32080981 */ /* 0x000f28000c1e1100 */
[----:B------:R-:W4:Y:S01]  /*1490*/  @P0 LDG.E.U8 R10, desc[UR26][R46.64] ;  /* 0x0000001a2e0a0981 */ /* 0x000f22000c1e1100 */
[----:B0-----:R-:W-:-:S04]  /*14a0*/  @!UP2 UIADD3 UR8, UPT, UPT, -UR5, 0x100000, URZ ;  /* 0x001000000508a890 */ /* 0x001fc8000fffe1ff */
[----:B------:R-:W-:Y:S02]  /*14b0*/  @!UP2 USHF.L.U32 UR9, UR8, 0xb, URZ ;  /* 0x0000000b0809a899 */ /* 0x000fe400080006ff */
[----:B------:R-:W-:Y:S01]  /*14c0*/  @!UP2 USHF.L.U32 UR8, UR8, 0x1, URZ ;  /* 0x000000010808a899 */ /* 0x000fe200080006ff */
[----:B------:R-:W-:Y:S01]  /*14d0*/  VOTEU.ALL UP0, P6 ;  /* 0x0000000000ff7886 */ /* 0x000fe20003000000 */
[----:B------:R-:W-:-:S04]  /*14e0*/  @!UP2 UIADD3 UR4, UPT, UPT, -UR5, 0x100000, URZ ;  /* 0x001000000504a890 */ /* 0x000fc8000fffe1ff */
[----:B------:R-:W-:Y:S02]  /*14f0*/  @!UP2 USHF.L.U32 UR5, UR4, 0xb, URZ ;  /* 0x0000000b0405a899 */ /* 0x000fe400080006ff */
[----:B------:R-:W-:Y:S02]  /*1500*/  @!UP2 USHF.L.U32 UR4, UR4, 0x1, URZ ;  /* 0x000000010404a899 */ /* 0x000fe400080006ff */
[----:B------:R-:W-:Y:S01]  /*1510*/  UIADD3 UR13, UPT, UPT, UR28, 0x40, URZ ;  /* 0x000000401c0d7890 */ /* 0x000fe2000fffe0ff */
[----:B------:R-:W-:Y:S01]  /*1520*/  ISETP.EQ.U32.AND P1, PT, RZ, UR22, P0 ;  /* 0x00000016ff007c0c */ /* 0x000fe20008722070 */
[----:B------:R-:W-:Y:S02]  /*1530*/  UIADD3 UR16, UPT, UPT, UR12, 0x3800, URZ ;  /* 0x000038000c107890 */ /* 0x000fe4000fffe0ff */
[----:B------:R-:W-:-:S04]  /*1540*/  UIADD3 UR6, UPT, UPT, UR6, UR13, URZ ;  /* 0x0000000d06067290 */ /* 0x000fc8000fffe0ff */
[----:B------:R-:W-:Y:S01]  /*1550*/  ULEA UR15, UR15, UR6, 0x12 ;  /* 0x000000060f0f7291 */ /* 0x000fe2000f8e90ff */
[----:B------:R1:W0:Y:S01]  /*1560*/  @!UP0 SYNCS.EXCH.64 URZ, [UR12+0x4808], UR8 ;  /* 0x004808080cff85b2 */ /* 0x0002220008000100 */
[----:B------:R-:W-:Y:S01]  /*1570*/  VOTEU.ALL UP0, P6 ;  /* 0x0000000000ff7886 */ /* 0x000fe20003000000 */
[----:B--2---:R1:W-:Y:S04]  /*1580*/  STS.U8 [R40+UR12+0x3000], R5 ;  /* 0x0030000528007988 */ /* 0x0043e8000800000c */
[----:B---3--:R1:W-:Y:S04]  /*1590*/  STS.U8 [R40+UR12+0x3200], R7 ;  /* 0x0032000728007988 */ /* 0x0083e8000800000c */
[----:B----4-:R1:W-:Y:S04]  /*15a0*/  STS.U8 [R40+UR12+0x3400], R9 ;  /* 0x0034000928007988 */ /* 0x0103e8000800000c */
[----:B------:R1:W-:Y:S04]  /*15b0*/  STS.U8 [R40+UR12+0x3600], R11 ;  /* 0x0036000b28007988 */ /* 0x0003e8000800000c */
[----:B------:R1:W-:Y:S04]  /*15c0*/  STS.U8 [R39+UR12+0x3100], R4 ;  /* 0x0031000427007988 */ /* 0x0003e8000800000c */
[----:B------:R1:W-:Y:S04]  /*15d0*/  STS.U8 [R39+UR12+0x3300], R6 ;  /* 0x0033000627007988 */ /* 0x0003e8000800000c */
[----:B------:R1:W-:Y:S04]  /*15e0*/  STS.U8 [R39+UR12+0x3500], R8 ;  /* 0x0035000827007988 */ /* 0x0003e8000800000c */
[----:B------:R1:W-:Y:S01]  /*15f0*/  STS.U8 [R39+UR12+0x3700], R10 ;  /* 0x0037000a27007988 */ /* 0x0003e2000800000c */
[----:B0-----:R0:W-:Y:S06]  /*1600*/  MEMBAR.ALL.CTA ;  /* 0x0000000000007992 */ /* 0x0011ec0000008000 */
[----:B0-----:R-:W-:Y:S04]  /*1610*/  FENCE.VIEW.ASYNC.S ;  /* 0x00000000000073c6 */ /* 0x001fe80000000000 */
[----:B------:R-:W0:Y:S02]  /*1620*/  FENCE.VIEW.ASYNC.S ;  /* 0x00000000000073c6 */ /* 0x000e240000000000 */
[----:B0-----:R1:W0:Y:S02]  /*1630*/  @!UP0 SYNCS.EXCH.64 URZ, [UR12+0x3800], UR4 ;  /* 0x003800040cff85b2 */ /* 0x0012240008000100 */
[----:B0-----:R-:W-:Y:S06]  /*1640*/  BAR.SYNC.DEFER_BLOCKING 0x0 ;  /* 0x0000000000007b1d */ /* 0x001fec0000010000 */
[----:B-1----:R-:W-:Y:S05]  /*1650*/  @!P1 BRA `(.L_x_6) ;  /* 0x0000000000689947 */ /* 0x002fea0003800000 */
[----:B------:R-:W-:Y:S02]  /*1660*/  UIADD3 UR4, UPT, UPT, UR12, 0x3000, URZ ;  /* 0x000030000c047890 */ /* 0x000fe4000fffe0ff */
[----:B------:R-:W-:Y:S02]  /*1670*/  USHF.R.U32.HI UR6, URZ, 0x4, UR12 ;  /* 0x00000004ff067899 */ /* 0x000fe4000801160c */
[----:B------:R-:W-:Y:S02]  /*1680*/  USHF.R.U32.HI UR4, URZ, 0x4, UR4 ;  /* 0x00000004ff047899 */ /* 0x000fe40008011604 */
[----:B------:R-:W-:Y:S02]  /*1690*/  USGXT.U32 UR6, UR6, 0xe ;  /* 0x0000000e0606789a */ /* 0x000fe40008000000 */
[----:B------:R-:W-:Y:S01]  /*16a0*/  USGXT.U32 UR8, UR4, 0xe ;  /* 0x0000000e0408789a */ /* 0x000fe20008000000 */
[----:B------:R-:W-:Y:S01]  /*16b0*/  UMOV UR18, 0x100 ;  /* 0x0000010000127882 */ /* 0x000fe20000000000 */
[----:B------:R-:W-:Y:S01]  /*16c0*/  UMOV UR19, 0x40004040 ;  /* 0x4000404000137882 */ /* 0x000fe20000000000 */
[----:B------:R-:W-:Y:S01]  /*16d0*/  UMOV UR20, 0xfffffffe ;  /* 0xfffffffe00147882 */ /* 0x000fe20000000000 */
[----:B------:R-:W-:Y:S01]  /*16e0*/  UMOV UR21, 0x7fffbfdf ;  /* 0x7fffbfdf00157882 */ /* 0x000fe20000000000 */
[----:B------:R-:W-:Y:S01]  /*16f0*/  UMOV UR7, URZ ;  /* 0x000000ff00077c82 */ /* 0x000fe20008000000 */
[----:B------:R-:W-:Y:S01]  /*1700*/  UMOV UR9, URZ ;  /* 0x000000ff00097c82 */ /* 0x000fe20008000000 */
[----:B------:R-:W-:-:S02]  /*1710*/  UIADD3.64 UR18, UPT, UPT, UR6, UR18, URZ ;  /* 0x0000001206127297 */ /* 0x000fc4000fffe0ff */
[----:B------:R-:W-:Y:S01]  /*1720*/  UIADD3.64 UR20, UPT, UPT, UR8, -UR20, URZ ;  /* 0x8000001408147297 */ /* 0x000fe2000fffe0ff */
[----:B------:R-:W-:Y:S01]  /*1730*/  UMOV UR24, 0x0 ;  /* 0x0000000000187882 */ /* 0x000fe20000000000 */
[----:B------:R-:W-:Y:S01]  /*1740*/  UMOV UR25, 0x8088010 ;  /* 0x0808801000197882 */ /* 0x000fe20000000000 */
[----:B------:R-:W-:Y:S01]  /*1750*/  UMOV UR4, UR16 ;  /* 0x0000001000047c82 */ /* 0x000fe20008000000 */
[----:B------:R-:W-:Y:S01]  /*1760*/  UMOV UR5, URZ ;  /* 0x000000ff00057c82 */ /* 0x000fe20008000000 */
[----:B------:R-:W-:Y:S01]  /*1770*/  UMOV UR7, 0x40004040 ;  /* 0x4000404000077882 */ /* 0x000fe20000000000 */
[----:B------:R-:W-:Y:S01]  /*1780*/  UMOV UR9, 0x80004020 ;  /* 0x8000402000097882 */ /* 0x000fe20000000000 */
[----:B------:R-:W-:Y:S01]  /*1790*/  UMOV UR32, 0x0 ;  /* 0x0000000000207882 */ /* 0x000fe20000000000 */
[----:B------:R-:W-:Y:S01]  /*17a0*/  UMOV UR33, 0x8088010 ;  /* 0x0808801000217882 */ /* 0x000fe20000000000 */
[----:B------:R-:W-:Y:S01]  /*17b0*/  UMOV UR4, UR4 ;  /* 0x0000000400047c82 */ /* 0x000fe20008000000 */
[----:B------:R0:W-:Y:S01]  /*17c0*/  UTCQMMA gdesc[UR6], gdesc[UR8], tmem[UR13], tmem[UR24], idesc[UR25], !UPT ;  /* 0x00ff1808060075ea */ /* 0x0001e2000f80030d */
[----:B------:R0:W-:Y:S01]  /*17d0*/  UTCQMMA gdesc[UR18], gdesc[UR20], tmem[UR13], tmem[UR32], idesc[UR33], UPT ;  /* 0x00ff2014120075ea */ /* 0x0001e2000b80030d */
[----:B------:R0:W-:Y:S01]  /*17e0*/  UTCBAR [UR4], URZ ;  /* 0x000000ff040073e9 */ /* 0x0001e200080000ff */
[----:B------:R-:W-:Y:S01]  /*17f0*/  NOP ;  /* 0x0000000000007918 */ /* 0x000fe20000000000 */
.L_x_6:
[----:B------:R-:W-:Y:S05]  /*1800*/  @!P0 BRA `(.L_x_7) ;  /* 0x0000000000088947 */ /* 0x000fea0003800000 */
[----:B------:R-:W1:Y:S02]  /*1810*/  SYNCS.PHASECHK.TRANS64.TRYWAIT P2, [UR12+0x3800], RZ ;  /* 0x003800ffff0075a7 */ /* 0x000e64000804110c */
[----:B-1----:R-:W-:Y:S05]  /*1820*/  @!P2 BRA `(.L_x_8) ;  /* 0x00000048004ca947 */ /* 0x002fea0003800000 */
.L_x_7:
[----:B------:R-:W-:Y:S01]  /*1830*/  BAR.SYNC.DEFER_BLOCKING 0x0 ;  /* 0x0000000000007b1d */ /* 0x000fe20000010000 */
[C---:B------:R-:W-:Y:S01]  /*1840*/  LOP3.LUT R21, R0.reuse, 0x6f, RZ, 0xc0, !PT ;  /* 0x0000006f00157812 */ /* 0x040fe200078ec0ff */
[----:B------:R-:W-:Y:S01]  /*1850*/  UIADD3 UR5, UPT, UPT, UR22, 0x38, URZ ;  /* 0x0000003816057890 */ /* 0x000fe2000fffe0ff */
[C---:B------:R-:W-:Y:S02]  /*1860*/  LOP3.LUT R36, R0.reuse, 0x80, RZ, 0xc0, !PT ;  /* 0x0000008000247812 */ /* 0x040fe400078ec0ff */
[----:B------:R-:W-:Y:S01]  /*1870*/  LOP3.LUT R41, R0, 0x10, RZ, 0xc0, !PT ;  /* 0x0000001000297812 */ /* 0x000fe200078ec0ff */
[----:B0-----:R-:W0:Y:S01]  /*1880*/  LDCU UR4, c[0x0][0x3a8] ;  /* 0x00007500ff0477ac */ /* 0x001e220008000800 */
[----:B------:R-:W-:Y:S01]  /*1890*/  LEA.HI R42, R36, R21, RZ, 0x1d ;  /* 0x00000015242a7211 */ /* 0x000fe200078fe8ff */
[----:B------:R-:W-:Y:S01]  /*18a0*/  LDTM.16dp32bit_t0_t15.x16 R4, tmem[UR15] ;  /* 0x0000000f000479ee */ /* 0x000fe20008a00000 */
[----:B------:R-:W0:Y:S01]  /*18b0*/  LDTM.16dp32bit_t16_t31.x16 R4, tmem[UR15+0x10] ;  /* 0x0000100f000479ee */ /* 0x000e220008a20000 */
[C---:B------:R-:W-:Y:S01]  /*18c0*/  LOP3.LUT R23, R41.reuse, 0x2, RZ, 0xfc, !PT ;  /* 0x0000000229177812 */ /* 0x040fe200078efcff */
[----:B------:R-:W1:Y:S01]  /*18d0*/  LDCU.64 UR8, c[0x0][0x3d0] ;  /* 0x00007a00ff0877ac */ /* 0x000e620008000a00 */
[----:B------:R-:W-:Y:S01]  /*18e0*/  LOP3.LUT R25, R41, 0x3, RZ, 0xfc, !PT ;  /* 0x0000000329197812 */ /* 0x000fe200078efcff */
[----:B------:R-:W-:Y:S01]  /*18f0*/  VIADD R42, R42, UR10 ;  /* 0x0000000a2a2a7c36 */ /* 0x000fe20008000000 */
[----:B------:R-:W2:Y:S01]  /*1900*/  LDC.64 R68, c[0x0][0x390] ;  /* 0x0000e400ff447b82 */ /* 0x000ea20000000a00 */
[----:B------:R-:W-:-:S03]  /*1910*/  SHF.R.U32.HI R26, RZ, 0x1, R0 ;  /* 0x00000001ff1a7819 */ /* 0x000fc60000011600 */
[C---:B------:R-:W-:Y:S02]  /*1920*/  ISETP.GE.AND P2, PT, R42.reuse, R23, PT ;  /* 0x000000172a00720c */ /* 0x040fe40003f46270 */
[C---:B------:R-:W-:Y:S02]  /*1930*/  LOP3.LUT R23, R41.reuse, 0x4, RZ, 0xfc, !PT ;  /* 0x0000000429177812 */ /* 0x040fe400078efcff */
[C---:B------:R-:W-:Y:S01]  /*1940*/  ISETP.GE.AND P5, PT, R42.reuse, R25, PT ;  /* 0x000000192a00720c */ /* 0x040fe20003fa6270 */
[----:B------:R-:W3:Y:S01]  /*1950*/  LDC R30, c[0x0][0x3d8] ;  /* 0x0000f600ff1e7b82 */ /* 0x000ee20000000800 */
[C---:B------:R-:W-:Y:S02]  /*1960*/  LOP3.LUT R25, R41.reuse, 0x5, RZ, 0xfc, !PT ;  /* 0x0000000529197812 */ /* 0x040fe400078efcff */
[----:B------:R-:W-:Y:S02]  /*1970*/  ISETP.GE.AND P4, PT, R42, R23, PT ;  /* 0x000000172a00720c */ /* 0x000fe40003f86270 */
[----:B------:R-:W-:-:S02]  /*1980*/  LOP3.LUT R23, R41, 0x6, RZ, 0xfc, !PT ;  /* 0x0000000629177812 */ /* 0x000fc400078efcff */
[----:B------:R-:W-:Y:S01]  /*1990*/  ISETP.GE.AND P3, PT, R42, R25, PT ;  /* 0x000000192a00720c */ /* 0x000fe20003f66270 */
[----:B------:R-:W4:Y:S01]  /*19a0*/  @!P6 SYNCS.CCTL.IV [UR12+0x3800] ;  /* 0x00380000ff00e9b1 */ /* 0x000f22000800000c */
[----:B------:R-:W-:Y:S01]  /*19b0*/  NOP ;  /* 0x0000000000007918 */ /* 0x000fe20000000000 */
[----:B0-----:R-:W-:Y:S01]  /*19c0*/  FMUL R20, R7, UR4 ;  /* 0x0000000407147c20 */ /* 0x001fe20008400000 */
[----:B------:R-:W-:Y:S01]  /*19d0*/  LOP3.LUT R7, R41, 0x7, RZ, 0xfc, !PT ;  /* 0x0000000729077812 */ /* 0x000fe200078efcff */
[----:B------:R-:W-:Y:S01]  /*19e0*/  FMUL R22, R8, UR4 ;  /* 0x0000000408167c20 */ /* 0x000fe20008400000 */
[----:B------:R-:W-:Y:S01]  /*19f0*/  FMUL R6, R6, UR4 ;  /* 0x0000000406067c20 */ /* 0x000fe20008400000 */
[----:B------:R-:W-:Y:S01]  /*1a00*/  FMUL R16, R16, UR4 ;  /* 0x0000000410107c20 */ /* 0x000fe20008400000 */
[----:B------:R-:W-:Y:S01]  /*1a10*/  FSEL R8, R20, -INF , P5 ;  /* 0xff80000014087808 */ /* 0x000fe20002800000 */
[----:B------:R-:W-:Y:S01]  /*1a20*/  FMUL R20, R9, UR4 ;  /* 0x0000000409147c20 */ /* 0x000fe20008400000 */
[----:B------:R-:W-:Y:S01]  /*1a30*/  ISETP.GE.AND P5, PT, R42, R7, PT ;  /* 0x000000072a00720c */ /* 0x000fe20003fa6270 */
[----:B------:R-:W-:Y:S01]  /*1a40*/  FMUL R18, R18, UR4 ;  /* 0x0000000412127c20 */ /* 0x000fe20008400000 */
[----:B------:R-:W-:Y:S01]  /*1a50*/  FSEL R7, R22, -INF , P4 ;  /* 0xff80000016077808 */ /* 0x000fe20002000000 */
[----:B------:R-:W-:Y:S01]  /*1a60*/  FMUL R22, R10, UR4 ;  /* 0x000000040a167c20 */ /* 0x000fe20008400000 */
[----:B------:R-:W-:-:S02]  /*1a70*/  FSEL R6, R6, -INF , P2 ;  /* 0xff80000006067808 */ /* 0x000fc40001000000 */
[C---:B------:R-:W-:Y:S02]  /*1a80*/  LOP3.LUT R9, R41.reuse, 0x9, RZ, 0xfc, !PT ;  /* 0x0000000929097812 */ /* 0x040fe400078efcff */
[----:B------:R-:W-:Y:S02]  /*1a90*/  ISETP.GE.AND P2, PT, R42, R23, PT ;  /* 0x000000172a00720c */ /* 0x000fe40003f46270 */
[----:B------:R-:W-:Y:S02]  /*1aa0*/  LOP3.LUT R23, R41, 0x8, RZ, 0xfc, !PT ;  /* 0x0000000829177812 */ /* 0x000fe400078efcff */
[----:B------:R-:W-:Y:S01]  /*1ab0*/  FSEL R10, R20, -INF , P3 ;  /* 0xff800000140a7808 */ /* 0x000fe20001800000 */
[----:B------:R-:W-:Y:S01]  /*1ac0*/  FMUL R20, R11, UR4 ;  /* 0x000000040b147c20 */ /* 0x000fe20008400000 */
[----:B------:R-:W-:Y:S02]  /*1ad0*/  ISETP.GE.AND P3, PT, R42, R9, PT ;  /* 0x000000092a00720c */ /* 0x000fe40003f66270 */
[----:B------:R-:W-:Y:S01]  /*1ae0*/  FSEL R9, R22, -INF , P2 ;  /* 0xff80000016097808 */ /* 0x000fe20001000000 */
[----:B------:R-:W-:Y:S01]  /*1af0*/  FMUL R22, R12, UR4 ;  /* 0x000000040c167c20 */ /* 0x000fe20008400000 */
[----:B------:R-:W-:-:S02]  /*1b00*/  ISETP.GE.AND P4, PT, R42, R23, PT ;  /* 0x000000172a00720c */ /* 0x000fc40003f86270 */
[----:B------:R-:W-:Y:S01]  /*1b10*/  FSEL R12, R20, -INF , P5 ;  /* 0xff800000140c7808 */ /* 0x000fe20002800000 */
[----:B------:R-:W-:Y:S01]  /*1b20*/  FMUL R20, R4, UR4 ;  /* 0x0000000404147c20 */ /* 0x000fe20008400000 */
[----:B------:R-:W-:Y:S01]  /*1b30*/  FSEL R4, R22, -INF , P4 ;  /* 0xff80000016047808 */ /* 0x000fe20002000000 */
[----:B------:R-:W-:Y:S01]  /*1b40*/  FMUL R22, R13, UR4 ;  /* 0x000000040d167c20 */ /* 0x000fe20008400000 */
[----:B------:R-:W-:Y:S01]  /*1b50*/  FMUL R13, R5, UR4 ;  /* 0x00000004050d7c20 */ /* 0x000fe20008400000 */
[CC--:B------:R-:W-:Y:S02]  /*1b60*/  ISETP.GE.AND P5, PT, R42.reuse, R41.reuse, PT ;  /* 0x000000292a00720c */ /* 0x0c0fe40003fa6270 */
[----:B------:R-:W-:Y:S02]  /*1b70*/  ISETP.GT.AND P4, PT, R42, R41, PT ;  /* 0x000000292a00720c */ /* 0x000fe40003f84270 */
[----:B------:R-:W-:Y:S02]  /*1b80*/  LOP3.LUT R11, R41, 0xb, RZ, 0xfc, !PT ;  /* 0x0000000b290b7812 */ /* 0x000fe400078efcff */
[----:B------:R-:W-:-:S02]  /*1b90*/  FSEL R24, R20, -INF , P5 ;  /* 0xff80000014187808 */ /* 0x000fc40002800000 */
[----:B------:R-:W-:Y:S02]  /*1ba0*/  FSEL R25, R13, -INF , P4 ;  /* 0xff8000000d197808 */ /* 0x000fe40002000000 */
[C---:B------:R-:W-:Y:S02]  /*1bb0*/  LOP3.LUT R5, R41.reuse, 0xc, RZ, 0xfc, !PT ;  /* 0x0000000c29057812 */ /* 0x040fe400078efcff */
[----:B------:R-:W-:Y:S02]  /*1bc0*/  ISETP.GE.AND P5, PT, R42, R11, PT ;  /* 0x0000000b2a00720c */ /* 0x000fe40003fa6270 */
[----:B------:R-:W-:Y:S02]  /*1bd0*/  FMNMX3 R13, R24, R25, R6, !PT ;  /* 0x00000019180d7276 */ /* 0x000fe40007800006 */
[C---:B------:R-:W-:Y:S02]  /*1be0*/  LOP3.LUT R23, R41.reuse, 0xa, RZ, 0xfc, !PT ;  /* 0x0000000a29177812 */ /* 0x040fe400078efcff */
[----:B------:R-:W-:-:S02]  /*1bf0*/  LOP3.LUT R11, R41, 0xd, RZ, 0xfc, !PT ;  /* 0x0000000d290b7812 */ /* 0x000fc400078efcff */
[----:B------:R-:W-:Y:S02]  /*1c00*/  FSEL R20, R22, -INF , P3 ;  /* 0xff80000016147808 */ /* 0x000fe40001800000 */
[----:B------:R-:W-:Y:S01]  /*1c10*/  ISETP.GE.AND P3, PT, R42, R5, PT ;  /* 0x000000052a00720c */ /* 0x000fe20003f66270 */
[----:B------:R-:W-:Y:S01]  /*1c20*/  FMUL R5, R14, UR4 ;  /* 0x000000040e057c20 */ /* 0x000fe20008400000 */
[----:B------:R-:W-:Y:S01]  /*1c30*/  FMNMX3 R13, R13, R8, R7, !PT ;  /* 0x000000080d0d7276 */ /* 0x000fe20007800007 */
[----:B------:R-:W-:Y:S01]  /*1c40*/  FMUL R14, R15, UR4 ;  /* 0x000000040f0e7c20 */ /* 0x000fe20008400000 */
[----:B------:R-:W-:Y:S01]  /*1c50*/  ISETP.GE.AND P2, PT, R42, R23, PT ;  /* 0x000000172a00720c */ /* 0x000fe20003f46270 */
[----:B---3--:R-:W-:Y:S01]  /*1c60*/  IMAD R23, R30, UR5, RZ ;  /* 0x000000051e177c24 */ /* 0x008fe2000f8e02ff */
[----:B------:R-:W-:Y:S02]  /*1c70*/  ISETP.GE.AND P4, PT, R42, R11, PT ;  /* 0x0000000b2a00720c */ /* 0x000fe40003f86270 */
[----:B------:R-:W-:-:S02]  /*1c80*/  LOP3.LUT R11, R41, 0xe, RZ, 0xfc, !PT ;  /* 0x0000000e290b7812 */ /* 0x000fc400078efcff */
[----:B------:R-:W-:Y:S02]  /*1c90*/  FMNMX3 R13, R13, R10, R9, !PT ;  /* 0x0000000a0d0d7276 */ /* 0x000fe40007800009 */
[----:B------:R-:W-:Y:S02]  /*1ca0*/  FSEL R5, R5, -INF , P2 ;  /* 0xff80000005057808 */ /* 0x000fe40001000000 */
[----:B------:R-:W-:Y:S02]  /*1cb0*/  ISETP.GE.AND P2, PT, R42, R11, PT ;  /* 0x0000000b2a00720c */ /* 0x000fe40003f46270 */
[----:B------:R-:W-:Y:S02]  /*1cc0*/  LOP3.LUT R11, R41, 0xf, RZ, 0xfc, !PT ;  /* 0x0000000f290b7812 */ /* 0x000fe400078efcff */
[----:B------:R-:W-:Y:S01]  /*1cd0*/  FMNMX3 R15, R13, R12, R4, !PT ;  /* 0x0000000c0d0f7276 */ /* 0x000fe20007800004 */
[----:B------:R-:W-:Y:S01]  /*1ce0*/  FMUL R13, R17, UR4 ;  /* 0x00000004110d7c20 */ /* 0x000fe20008400000 */
[----:B------:R-:W-:-:S02]  /*1cf0*/  FSEL R14, R14, -INF , P5 ;  /* 0xff8000000e0e7808 */ /* 0x000fc40002800000 */
[----:B------:R-:W-:Y:S02]  /*1d00*/  ISETP.GE.AND P5, PT, R42, R11, PT ;  /* 0x0000000b2a00720c */ /* 0x000fe40003fa6270 */
[----:B------:R-:W-:Y:S01]  /*1d10*/  FSEL R11, R16, -INF , P3 ;  /* 0xff800000100b7808 */ /* 0x000fe20001800000 */
[----:B------:R-:W-:Y:S01]  /*1d20*/  FMUL R16, R19, UR4 ;  /* 0x0000000413107c20 */ /* 0x000fe20008400000 */
[----:B------:R-:W-:Y:S01]  /*1d30*/  FMNMX3 R15, R15, R20, R5, !PT ;  /* 0x000000140f0f7276 */ /* 0x000fe20007800005 */
[----:B-1----:R-:W-:Y:S01]  /*1d40*/  UIMAD UR4, UR11, UR8, URZ ;  /* 0x000000080b0472a4 */ /* 0x002fe2000f8e02ff */
[----:B------:R-:W-:Y:S02]  /*1d50*/  FSEL R13, R13, -INF , P4 ;  /* 0xff8000000d0d7808 */ /* 0x000fe40002000000 */
[----:B------:R-:W-:Y:S01]  /*1d60*/  FSEL R18, R18, -INF , P2 ;  /* 0xff80000012127808 */ /* 0x000fe20001000000 */
[----:B------:R-:W-:Y:S01]  /*1d70*/  USHF.R.S32.HI UR6, URZ, 0x1f, UR4 ;  /* 0x0000001fff067899 */ /* 0x000fe20008011404 */
[----:B------:R-:W-:-:S02]  /*1d80*/  FMNMX3 R15, R15, R14, R11, !PT ;  /* 0x0000000e0f0f7276 */ /* 0x000fc4000780000b */
[----:B------:R-:W-:Y:S02]  /*1d90*/  FSEL R16, R16, -INF , P5 ;  /* 0xff80000010107808 */ /* 0x000fe40002800000 */
[----:B------:R-:W-:Y:S02]  /*1da0*/  FMNMX3 R15, R15, R13, R18, !PT ;  /* 0x0000000d0f0f7276 */ /* 0x000fe40007800012 */
[--C-:B------:R-:W-:Y:S02]  /*1db0*/  SHF.R.U32.HI R19, RZ, 0x5, R0.reuse ;  /* 0x00000005ff137819 */ /* 0x100fe40000011600 */
[----:B------:R-:W-:Y:S02]  /*1dc0*/  FMNMX R45, R16, R15, !PT ;  /* 0x0000000f102d7209 */ /* 0x000fe40007800000 */
[----:B------:R-:W-:-:S03]  /*1dd0*/  SHF.R.U32.HI R15, RZ, 0x2, R0 ;  /* 0x00000002ff0f7819 */ /* 0x000fc60000011600 */
[----:B------:R-:W0:Y:S01]  /*1de0*/  SHFL.BFLY PT, R22, R45, 0x10, 0x1f ;  /* 0x0e001f002d167f89 */ /* 0x000e2200000e0000 */
[----:B------:R-:W-:Y:S02]  /*1df0*/  LOP3.LUT R17, R15, 0x38, RZ, 0xc0, !PT ;  /* 0x000000380f117812 */ /* 0x000fe400078ec0ff */
[----:B------:R-:W-:Y:S02]  /*1e00*/  LOP3.LUT R15, R0, 0x1f, RZ, 0xc0, !PT ;  /* 0x0000001f000f7812 */ /* 0x000fe400078ec0ff */
[----:B------:R-:W-:-:S03]  /*1e10*/  LOP3.LUT R37, R17, 0x1f, R0, 0xf8, !PT ;  /* 0x0000001f11257812 */ /* 0x000fc600078ef800 */
[----:B------:R-:W-:Y:S01]  /*1e20*/  IMAD R17, R15, UR9, RZ ;  /* 0x000000090f117c24 */ /* 0x000fe2000f8e02ff */
[----:B------:R-:W-:Y:S01]  /*1e30*/  SGXT.U32 R15, R19, 0x3 ;  /* 0x00000003130f781a */ /* 0x000fe20000000000 */
[----:B------:R-:W-:-:S03]  /*1e40*/  IMAD.SHL.U32 R37, R37, 0x10, RZ ;  /* 0x0000001025257824 */ /* 0x000fc600078e00ff */
[----:B--2---:R-:W-:Y:S01]  /*1e50*/  IADD3 R68, P2, P3, R17, UR4, R68 ;  /* 0x0000000411447c10 */ /* 0x004fe2000fb5e044 */
[----:B------:R-:W-:Y:S01]  /*1e60*/  IMAD R15, R15, R30, RZ ;  /* 0x0000001e0f0f7224 */ /* 0x000fe200078e02ff */
[----:B------:R-:W-:Y:S01]  /*1e70*/  LOP3.LUT R19, R37, 0x1b0, RZ, 0xc0, !PT ;  /* 0x000001b025137812 */ /* 0x000fe200078ec0ff */
[----:B------:R-:W-:Y:S01]  /*1e80*/  UIADD3 UR4, UPT, UPT, UR22, 0x18, URZ ;  /* 0x0000001816047890 */ /* 0x000fe2000fffe0ff */
[----:B------:R-:W-:Y:S01]  /*1e90*/  SHF.R.S32.HI R28, RZ, 0x1f, R17 ;  /* 0x0000001fff1c7819 */ /* 0x000fe20000011411 */
[----:B------:R-:W-:Y:S01]  /*1ea0*/  IMAD R17, R30, 0x8, R15 ;  /* 0x000000081e117824 */ /* 0x000fe200078e020f */
[----:B------:R-:W-:Y:S02]  /*1eb0*/  LOP3.LUT R38, R19, 0x40, R26, 0xf8, !PT ;  /* 0x0000004013267812 */ /* 0x000fe400078ef81a */
[----:B------:R-:W-:Y:S01]  /*1ec0*/  IADD3.X R28, PT, PT, R28, UR6, R69, P2, P3 ;  /* 0x000000061c1c7c10 */ /* 0x000fe200097e6445 */
[----:B------:R-:W-:Y:S01]  /*1ed0*/  IMAD R19, R30, UR4, RZ ;  /* 0x000000041e137c24 */ /* 0x000fe2000f8e02ff */
[----:B------:R-:W-:Y:S01]  /*1ee0*/  IADD3 R80, P2, PT, R15, R68, RZ ;  /* 0x000000440f507210 */ /* 0x000fe20007f5e0ff */
[----:B------:R-:W-:Y:S01]  /*1ef0*/  VIADD R38, R38, UR12 ;  /* 0x0000000c26267c36 */ /* 0x000fe20008000000 */
[----:B0-----:R-:W-:-:S02]  /*1f00*/  FMNMX3 R45, R45, -INF , R22, !PT ;  /* 0xff8000002d2d7876 */ /* 0x001fc40007800016 */
[----:B------:R-:W-:Y:S01]  /*1f10*/  LEA.HI.X.SX32 R81, R15, R28, 0x1, P2 ;  /* 0x0000001c0f517211 */ /* 0x000fe200010f0eff */
[C---:B------:R-:W-:Y:S01]  /*1f20*/  IMAD R15, R30.reuse, 0x8, R17 ;  /* 0x000000081e0f7824 */ /* 0x040fe200078e0211 */
[-C--:B------:R-:W-:Y:S01]  /*1f30*/  IADD3 R78, P3, PT, R17, R68.reuse, RZ ;  /* 0x00000044114e7210 */ /* 0x080fe20007f7e0ff */
[----:B------:R-:W-:Y:S01]  /*1f40*/  FADD R26, -R45, -INF ;  /* 0xff8000002d1a7421 */ /* 0x000fe20000000100 */
[----:B------:R-:W-:Y:S01]  /*1f50*/  IADD3 R74, P4, PT, R19, R68, RZ ;  /* 0x00000044134a7210 */ /* 0x000fe20007f9e0ff */
[----:B------:R-:W-:Y:S01]  /*1f60*/  IMAD R22, R30, 0x10, R15 ;  /* 0x000000101e167824 */ /* 0x000fe200078e020f */
[----:B------:R-:W-:Y:S01]  /*1f70*/  LEA.HI.X.SX32 R79, R17, R28, 0x1, P3 ;  /* 0x0000001c114f7211 */ /* 0x000fe200018f0eff */
[----:B------:R-:W-:Y:S01]  /*1f80*/  FMUL R26, R26, 1.4426950216293334961 ;  /* 0x3fb8aa3b1a1a7820 */ /* 0x000fe20000400000 */
[----:B------:R-:W-:Y:S01]  /*1f90*/  IADD3 R76, P3, PT, R15, R68, RZ ;  /* 0x000000440f4c7210 */ /* 0x000fe20007f7e0ff */
[C---:B------:R-:W-:Y:S01]  /*1fa0*/  IMAD R17, R30.reuse, 0x8, R22 ;  /* 0x000000081e117824 */ /* 0x040fe200078e0216 */
[-C--:B------:R-:W-:Y:S01]  /*1fb0*/  LEA.HI.X.SX32 R75, R19, R28.reuse, 0x1, P4 ;  /* 0x0000001c134b7211 */ /* 0x080fe200020f0eff */
[----:B------:R-:W4:Y:S01]  /*1fc0*/  MUFU.EX2 R83, R26 ;  /* 0x0000001a00537308 */ /* 0x000f220000000800 */
[----:B------:R-:W-:Y:S01]  /*1fd0*/  LEA.HI.X.SX32 R77, R15, R28, 0x1, P3 ;  /* 0x0000001c0f4d7211 */ /* 0x000fe200018f0eff */
[----:B------:R-:W-:Y:S01]  /*1fe0*/  IMAD R19, R30, 0x8, R17 ;  /* 0x000000081e137824 */ /* 0x000fe200078e0211 */
[----:B------:R-:W-:-:S02]  /*1ff0*/  IADD3 R62, P2, PT, R23, R68, RZ ;  /* 0x00000044173e7210 */ /* 0x000fc40007f5e0ff */
[-C--:B------:R-:W-:Y:S02]  /*2000*/  IADD3 R72, P3, PT, R22, R68.reuse, RZ ;  /* 0x0000004416487210 */ /* 0x080fe40007f7e0ff */
[-C--:B------:R-:W-:Y:S02]  /*2010*/  IADD3 R70, P4, PT, R17, R68.reuse, RZ ;  /* 0x0000004411467210 */ /* 0x080fe40007f9e0ff */
[----:B------:R-:W-:Y:S02]  /*2020*/  IADD3 R68, P5, PT, R19, R68, RZ ;  /* 0x0000004413447210 */ /* 0x000fe40007fbe0ff */
[-C--:B------:R-:W-:Y:S02]  /*2030*/  LEA.HI.X.SX32 R63, R23, R28.reuse, 0x1, P2 ;  /* 0x0000001c173f7211 */ /* 0x080fe400010f0eff */
[-C--:B------:R-:W-:Y:S02]  /*2040*/  LEA.HI.X.SX32 R71, R17, R28.reuse, 0x1, P4 ;  /* 0x0000001c11477211 */ /* 0x080fe400020f0eff */
[----:B------:R-:W-:Y:S01]  /*2050*/  LEA.HI.X.SX32 R69, R19, R28, 0x1, P5 ;  /* 0x0000001c13457211 */ /* 0x000fe200028f0eff */
[----:B----4-:R-:W-:Y:S01]  /*2060*/  STSM.16.M88 [R38+0x3000], R83 ;  /* 0x0030005326007844 */ /* 0x010fe20000000000 */
[----:B------:R-:W-:-:S02]  /*2070*/  PRMT R17, RZ, 0x7610, R17 ;  /* 0x00007610ff117816 */ /* 0x000fc40000000011 */
[----:B------:R-:W-:Y:S01]  /*2080*/  PRMT R15, RZ, 0x7610, R15 ;  /* 0x00007610ff0f7816 */ /* 0x000fe2000000000f */
[----:B------:R-:W-:Y:S01]  /*2090*/  BAR.SYNC.DEFER_BLOCKING 0x0 ;  /* 0x0000000000007b1d */ /* 0x000fe20000010000 */
[----:B------:R-:W-:Y:S02]  /*20a0*/  PRMT R23, RZ, 0x7610, R23 ;  /* 0x00007610ff177816 */ /* 0x000fe40000000017 */
[----:B------:R-:W-:Y:S02]  /*20b0*/  PRMT R19, RZ, 0x7610, R19 ;  /* 0x00007610ff137816 */ /* 0x000fe40000000013 */
[----:B------:R-:W-:Y:S02]  /*20c0*/  PRMT R91, RZ, 0x7610, R91 ;  /* 0x00007610ff5b7816 */ /* 0x000fe4000000005b */
[----:B------:R-:W-:Y:S02]  /*20d0*/  PRMT R85, RZ, 0x7610, R85 ;  /* 0x00007610ff557816 */ /* 0x000fe40000000055 */
[----:B------:R-:W-:-:S02]  /*20e0*/  PRMT R87, RZ, 0x7610, R87 ;  /* 0x00007610ff577816 */ /* 0x000fc40000000057 */
[----:B------:R-:W-:Y:S02]  /*20f0*/  PRMT R89, RZ, 0x7610, R89 ;  /* 0x00007610ff597816 */ /* 0x000fe40000000059 */
[----:B------:R-:W-:Y:S01]  /*2100*/  LEA.HI.X.SX32 R73, R22, R28, 0x1, P3 ;  /* 0x0000001c16497211 */ /* 0x000fe200018f0eff */
[----:B------:R-:W2:Y:S04]  /*2110*/  @P0 LDG.E.U8 R17, desc[UR26][R80.64] ;  /* 0x0000001a50110981 */ /* 0x000ea8000c1e1100 */
[----:B------:R-:W3:Y:S04]  /*2120*/  @P0 LDG.E.U8 R15, desc[UR26][R78.64] ;  /* 0x0000001a4e0f0981 */ /* 0x000ee8000c1e1100 */
[----:B------:R-:W4:Y:S04]  /*2130*/  @P0 LDG.E.U8 R23, desc[UR26][R76.64] ;  /* 0x0000001a4c170981 */ /* 0x000f28000c1e1100 */
[----:B------:R-:W5:Y:S04]  /*2140*/  @P0 LDG.E.U8 R19, desc[UR26][R74.64] ;  /* 0x0000001a4a130981 */ /* 0x000f68000c1e1100 */
[----:B------:R-:W5:Y:S04]  /*2150*/  @P0 LDG.E.U8 R91, desc[UR26][R72.64] ;  /* 0x0000001a485b0981 */ /* 0x000f68000c1e1100 */
[----:B------:R-:W5:Y:S04]  /*2160*/  @P0 LDG.E.U8 R85, desc[UR26][R70.64] ;  /* 0x0000001a46550981 */ /* 0x000f68000c1e1100 */
[----:B------:R-:W5:Y:S04]  /*2170*/  @P0 LDG.E.U8 R87, desc[UR26][R68.64] ;  /* 0x0000001a44570981 */ /* 0x000f68000c1e1100 */
[----:B------:R-:W5:Y:S01]  /*2180*/  @P0 LDG.E.U8 R89, desc[UR26][R62.64] ;  /* 0x0000001a3e590981 */ /* 0x000f62000c1e1100 */
[--C-:B------:R-:W-:Y:S01]  /*2190*/  FADD R25, R25, -R45.reuse ;  /* 0x8000002d19197221 */ /* 0x100fe20000000000 */
[--C-:B------:R-:W-:Y:S01]  /*21a0*/  FADD R24, R24, -R45.reuse ;  /* 0x8000002d18187221 */ /* 0x100fe20000000000 */
[--C-:B------:R-:W-:Y:S01]  /*21b0*/  FADD R6, R6, -R45.reuse ;  /* 0x8000002d06067221 */ /* 0x100fe20000000000 */
[--C-:B------:R-:W-:Y:S01]  /*21c0*/  FADD R8, R8, -R45.reuse ;  /* 0x8000002d08087221 */ /* 0x100fe20000000000 */
[----:B------:R-:W-:Y:S01]  /*21d0*/  FMUL R25, R25, 1.4426950216293334961 ;  /* 0x3fb8aa3b19197820 */ /* 0x000fe20000400000 */
[----:B------:R-:W-:Y:S01]  /*21e0*/  FMUL R24, R24, 1.4426950216293334961 ;  /* 0x3fb8aa3b18187820 */ /* 0x000fe20000400000 */
[----:B------:R-:W-:Y:S01]  /*21f0*/  FMUL R6, R6, 1.4426950216293334961 ;  /* 0x3fb8aa3b06067820 */ /* 0x000fe20000400000 */
[----:B------:R-:W-:Y:S01]  /*2200*/  FMUL R8, R8, 1.4426950216293334961 ;  /* 0x3fb8aa3b08087820 */ /* 0x000fe20000400000 */
[--C-:B------:R-:W-:Y:S01]  /*2210*/  FADD R7, R7, -R45.reuse ;  /* 0x8000002d07077221 */ /* 0x100fe20000000000 */
[----:B------:R-:W-:Y:S01]  /*2220*/  MUFU.EX2 R64, R24 ;  /* 0x0000001800407308 */ /* 0x000fe20000000800 */
[--C-:B------:R-:W-:Y:S01]  /*2230*/  FADD R10, R10, -R45.reuse ;  /* 0x8000002d0a0a7221 */ /* 0x100fe20000000000 */
[--C-:B------:R-:W-:Y:S01]  /*2240*/  FADD R9, R9, -R45.reuse ;  /* 0x8000002d09097221 */ /* 0x100fe20000000000 */
[----:B------:R-:W-:Y:S01]  /*2250*/  FMUL R7, R7, 1.4426950216293334961 ;  /* 0x3fb8aa3b07077820 */ /* 0x000fe20000400000 */
[--C-:B------:R-:W-:Y:S01]  /*2260*/  FADD R12, R12, -R45.reuse ;  /* 0x8000002d0c0c7221 */ /* 0x100fe20000000000 */
[----:B------:R-:W-:Y:S01]  /*2270*/  FMUL R10, R10, 1.4426950216293334961 ;  /* 0x3fb8aa3b0a0a7820 */ /* 0x000fe20000400000 */
[----:B------:R-:W-:Y:S01]  /*2280*/  FMUL R9, R9, 1.4426950216293334961 ;  /* 0x3fb8aa3b09097820 */ /* 0x000fe20000400000 */
[--C-:B------:R-:W-:Y:S01]  /*2290*/  FADD R4, R4, -R45.reuse ;  /* 0x8000002d04047221 */ /* 0x100fe20000000000 */
[----:B------:R-:W0:Y:S01]  /*22a0*/  MUFU.EX2 R25, R25 ;  /* 0x0000001900197308 */ /* 0x000e220000000800 */
[----:B------:R-:W-:Y:S01]  /*22b0*/  FMUL R12, R12, 1.4426950216293334961 ;  /* 0x3fb8aa3b0c0c7820 */ /* 0x000fe20000400000 */
[--C-:B------:R-:W-:Y:S01]  /*22c0*/  FADD R20, R20, -R45.reuse ;  /* 0x8000002d14147221 */ /* 0x100fe20000000000 */
[----:B------:R-:W-:Y:S01]  /*22d0*/  FMUL R4, R4, 1.4426950216293334961 ;  /* 0x3fb8aa3b04047820 */ /* 0x000fe20000400000 */
[--C-:B------:R-:W-:Y:S01]  /*22e0*/  FADD R5, R5, -R45.reuse ;  /* 0x8000002d05057221 */ /* 0x100fe20000000000 */
[--C-:B------:R-:W-:Y:S01]  /*22f0*/  FADD R14, R14, -R45.reuse ;  /* 0x8000002d0e0e7221 */ /* 0x100fe20000000000 */
[----:B------:R-:W-:Y:S01]  /*2300*/  FMUL R20, R20, 1.4426950216293334961 ;  /* 0x3fb8aa3b14147820 */ /* 0x000fe20000400000 */
[--C-:B------:R-:W-:Y:S01]  /*2310*/  FADD R11, R11, -R45.reuse ;  /* 0x8000002d0b0b7221 */ /* 0x100fe20000000000 */
[----:B------:R-:W1:Y:S01]  /*2320*/  MUFU.EX2 R6, R6 ;  /* 0x0000000600067308 */ /* 0x000e620000000800 */
[----:B------:R-:W-:Y:S01]  /*2330*/  FMUL R5, R5, 1.4426950216293334961 ;  /* 0x3fb8aa3b05057820 */ /* 0x000fe20000400000 */
[----:B------:R-:W-:Y:S01]  /*2340*/  FMUL R14, R14, 1.4426950216293334961 ;  /* 0x3fb8aa3b0e0e7820 */ /* 0x000fe20000400000 */
[----:B------:R-:W-:Y:S01]  /*2350*/  FMUL R11, R11, 1.4426950216293334961 ;  /* 0x3fb8aa3b0b0b7820 */ /* 0x000fe20000400000 */
[--C-:B------:R-:W-:Y:S01]  /*2360*/  FADD R13, R13, -R45.reuse ;  /* 0x8000002d0d0d7221 */ /* 0x100fe20000000000 */
[--C-:B------:R-:W-:Y:S01]  /*2370*/  FADD R18, R18, -R45.reuse ;  /* 0x8000002d12127221 */ /* 0x100fe20000000000 */
[----:B------:R-:W-:Y:S01]  /*2380*/  FADD R16, R16, -R45 ;  /* 0x8000002d10107221 */ /* 0x000fe20000000000 */
[----:B------:R-:W-:Y:S01]  /*2390*/  LOP3.LUT R37, R37, 0x1f0, RZ, 0xc0, !PT ;  /* 0x000001f025257812 */ /* 0x000fe200078ec0ff */
[----:B------:R1:W1:Y:S01]  /*23a0*/  MUFU.EX2 R27, R8 ;  /* 0x00000008001b7308 */ /* 0x0002620000000800 */
[----:B0-----:R-:W-:Y:S01]  /*23b0*/  FADD R29, R64, R25 ;  /* 0x00000019401d7221 */ /* 0x001fe20000000000 */
[----:B------:R-:W-:Y:S01]  /*23c0*/  FMUL R13, R13, 1.4426950216293334961 ;  /* 0x3fb8aa3b0d0d7820 */ /* 0x000fe20000400000 */
[----:B------:R-:W-:Y:S01]  /*23d0*/  FMUL R18, R18, 1.4426950216293334961 ;  /* 0x3fb8aa3b12127820 */ /* 0x000fe20000400000 */
[----:B------:R-:W-:Y:S01]  /*23e0*/  FMUL R16, R16, 1.4426950216293334961 ;  /* 0x3fb8aa3b10107820 */ /* 0x000fe20000400000 */
[----:B------:R-:W0:Y:S01]  /*23f0*/  LDSM.16.M88 R82, [R37+UR12+0x3000] ;  /* 0x0030000c2552783b */ /* 0x000e220008000000 */
[----:B------:R-:W-:-:S02]  /*2400*/  IMAD.SHL.U32 R22, R0, 0x4, RZ ;  /* 0x0000000400167824 */ /* 0x000fc400078e00ff */
[----:B------:R-:W1:Y:S02]  /*2410*/  MUFU.EX2 R65, R7 ;  /* 0x0000000700417308 */ /* 0x000e640000000800 */
[----:B-1----:R-:W-:Y:S01]  /*2420*/  FADD R8, R6, R29 ;  /* 0x0000001d06087221 */ /* 0x002fe20000000000 */
[----:B------:R-:W-:Y:S06]  /*2430*/  BAR.SYNC.DEFER_BLOCKING 0x0 ;  /* 0x0000000000007b1d */ /* 0x000fec0000010000 */
[----:B------:R-:W1:Y:S01]  /*2440*/  MUFU.EX2 R10, R10 ;  /* 0x0000000a000a7308 */ /* 0x000e620000000800 */
[C---:B------:R-:W-:Y:S01]  /*2450*/  FADD R8, R27.reuse, R8 ;  /* 0x000000081b087221 */ /* 0x040fe20000000000 */
[----:B------:R-:W-:-:S04]  /*2460*/  F2FP.SATFINITE.E4M3.F32.PACK_AB_MERGE_C R6, R27, R6, RZ ;  /* 0x000000061b06723e */ /* 0x000fc800048070ff */
[----:B------:R-:W-:Y:S02]  /*2470*/  F2FP.SATFINITE.E4M3.F32.PACK_AB_MERGE_C R64, R25, R64, R6 ;  /* 0x000000401940723e */ /* 0x000fe40004807006 */
[----:B------:R-:W0:Y:S01]  /*2480*/  MUFU.EX2 R9, R9 ;  /* 0x0000000900097308 */ /* 0x000e220000000800 */
[----:B------:R-:W-:-:S07]  /*2490*/  FADD R29, R65, R8 ;  /* 0x00000008411d7221 */ /* 0x000fce0000000000 */
[----:B------:R-:W0:Y:S01]  /*24a0*/  MUFU.EX2 R12, R12 ;  /* 0x0000000c000c7308 */ /* 0x000e220000000800 */
[----:B-1----:R-:W-:-:S07]  /*24b0*/  FADD R8, R10, R29 ;  /* 0x0000001d0a087221 */ /* 0x002fce0000000000 */
[----:B------:R-:W1:Y:S01]  /*24c0*/  MUFU.EX2 R4, R4 ;  /* 0x0000000400047308 */ /* 0x000e620000000800 */
[----:B0-----:R-:W-:-:S07]  /*24d0*/  FADD R29, R9, R8 ;  /* 0x00000008091d7221 */ /* 0x001fce0000000000 */
[----:B------:R1:W0:Y:S01]  /*24e0*/  MUFU.EX2 R7, R20 ;  /* 0x0000001400077308 */ /* 0x0002220000000800 */
[C---:B------:R-:W-:Y:S01]  /*24f0*/  FADD R29, R12.reuse, R29 ;  /* 0x0000001d0c1d7221 */ /* 0x040fe20000000000 */
[----:B------:R-:W-:-:S04]  /*2500*/  F2FP.SATFINITE.E4M3.F32.PACK_AB_MERGE_C R9, R12, R9, RZ ;  /* 0x000000090c09723e */ /* 0x000fc800048070ff */
[----:B------:R-:W-:Y:S02]  /*2510*/  F2FP.SATFINITE.E4M3.F32.PACK_AB_MERGE_C R65, R10, R65, R9 ;  /* 0x000000410a41723e */ /* 0x000fe40004807009 */
[----:B------:R-:W0:Y:S01]  /*2520*/  MUFU.EX2 R5, R5 ;  /* 0x0000000500057308 */ /* 0x000e220000000800 */
[----:B-1----:R-:W-:-:S07]  /*2530*/  FADD R20, R4, R29 ;  /* 0x0000001d04147221 */ /* 0x002fce0000000000 */
[----:B------:R-:W1:Y:S01]  /*2540*/  MUFU.EX2 R14, R14 ;  /* 0x0000000e000e7308 */ /* 0x000e620000000800 */
[----:B0-----:R-:W-:-:S07]  /*2550*/  FADD R20, R7, R20 ;  /* 0x0000001407147221 */ /* 0x001fce0000000000 */
[----:B------:R-:W0:Y:S01]  /*2560*/  MUFU.EX2 R11, R11 ;  /* 0x0000000b000b7308 */ /* 0x000e220000000800 */
[----:B------:R-:W-:-:S07]  /*2570*/  FADD R31, R5, R20 ;  /* 0x00000014051f7221 */ /* 0x000fce0000000000 */
[----:B------:R0:W0:Y:S01]  /*2580*/  MUFU.EX2 R8, R13 ;  /* 0x0000000d00087308 */ /* 0x0000220000000800 */
[----:B-1----:R-:W-:Y:S01]  /*2590*/  FADD R20, R14, R31 ;  /* 0x0000001f0e147221 */ /* 0x002fe20000000000 */
[----:B------:R-:W-:Y:S02]  /*25a0*/  LOP3.LUT R31, R22, 0x210, RZ, 0xc0, !PT ;  /* 0x00000210161f7812 */ /* 0x000fe400078ec0ff */
[----:B------:R-:W-:Y:S02]  /*25b0*/  LEA R22, R21, UR12, 0x5 ;  /* 0x0000000c15167c11 */ /* 0x000fe4000f8e28ff */
[----:B------:R-:W-:Y:S02]  /*25c0*/  LOP3.LUT R31, R31, 0x10, R0, 0x78, !PT ;  /* 0x000000101f1f7812 */ /* 0x000fe400078e7800 */
[----:B------:R-:W1:Y:S01]  /*25d0*/  MUFU.EX2 R18, R18 ;  /* 0x0000001200127308 */ /* 0x000e620000000800 */
[----:B0-----:R-:W-:Y:S01]  /*25e0*/  FADD R13, R11, R20 ;  /* 0x000000140b0d7221 */ /* 0x001fe20000000000 */
[----:B------:R-:W-:Y:S01]  /*25f0*/  F2FP.SATFINITE.E4M3.F32.PACK_AB_MERGE_C R66, R14, R5, RZ ;  /* 0x000000050e42723e */ /* 0x000fe200048070ff */
[----:B------:R-:W-:-:S03]  /*2600*/  IMAD.IADD R43, R31, 0x1, R22 ;  /* 0x000000011f2b7824 */ /* 0x000fc600078e0216 */
[----:B------:R-:W-:Y:S02]  /*2610*/  F2FP.SATFINITE.E4M3.F32.PACK_AB_MERGE_C R66, R7, R4, R66 ;  /* 0x000000040742723e */ /* 0x000fe40004807042 */
[----:B------:R-:W0:Y:S01]  /*2620*/  MUFU.EX2 R29, R16 ;  /* 0x00000010001d7308 */ /* 0x000e220000000800 */
[----:B------:R-:W-:-:S04]  /*2630*/  FADD R13, R8, R13 ;  /* 0x0000000d080d7221 */ /* 0x000fc80000000000 */
[----:B-1----:R-:W-:Y:S01]  /*2640*/  FADD R44, R18, R13 ;  /* 0x0000000d122c7221 */ /* 0x002fe20000000000 */
[----:B0-----:R-:W-:-:S03]  /*2650*/  F2FP.SATFINITE.E4M3.F32.PACK_AB_MERGE_C R67, R29, R18, RZ ;  /* 0x000000121d43723e */ /* 0x001fc600048070ff */
[----:B------:R-:W-:Y:S01]  /*2660*/  FADD R44, R29, R44 ;  /* 0x0000002c1d2c7221 */ /* 0x000fe20000000000 */
[----:B------:R-:W-:-:S04]  /*2670*/  F2FP.SATFINITE.E4M3.F32.PACK_AB_MERGE_C R67, R8, R11, R67 ;  /* 0x0000000b0843723e */ /* 0x000fc80004807043 */
[----:B------:R-:W0:Y:S04]  /*2680*/  SHFL.BFLY PT, R93, R44, 0x10, 0x1f ;  /* 0x0e001f002c5d7f89 */ /* 0x000e2800000e0000 */
[----:B--2---:R-:W-:Y:S04]  /*2690*/  STS.U8 [R40+UR12+0x3000], R17 ;  /* 0x0030001128007988 */ /* 0x004fe8000800000c */
[----:B---3--:R-:W-:Y:S04]  /*26a0*/  STS.U8 [R40+UR12+0x3100], R15 ;  /* 0x0031000f28007988 */ /* 0x008fe8000800000c */
[----:B----4-:R-:W-:Y:S04]  /*26b0*/  STS.U8 [R40+UR12+0x3200], R23 ;  /* 0x0032001728007988 */ /* 0x010fe8000800000c */
[----:B-----5:R1:W-:Y:S04]  /*26c0*/  STS.U8 [R40+UR12+0x3300], R19 ;  /* 0x0033001328007988 */ /* 0x0203e8000800000c */
[----:B------:R2:W-:Y:S04]  /*26d0*/  STS.U8 [R40+UR12+0x3400], R91 ;  /* 0x0034005b28007988 */ /* 0x0005e8000800000c */
[----:B------:R2:W-:Y:S04]  /*26e0*/  STS.U8 [R40+UR12+0x3500], R85 ;  /* 0x0035005528007988 */ /* 0x0005e8000800000c */
[----:B------:R2:W-:Y:S04]  /*26f0*/  STS.U8 [R40+UR12+0x3600], R87 ;  /* 0x0036005728007988 */ /* 0x0005e8000800000c */
[----:B------:R2:W-:Y:S04]  /*2700*/  STS.U8 [R40+UR12+0x3700], R89 ;  /* 0x0037005928007988 */ /* 0x0005e8000800000c */
[----:B------:R2:W-:Y:S01]  /*2710*/  STS.128 [R43+0x2000], R64 ;  /* 0x002000402b007388 */ /* 0x0005e20000000c00 */
[----:B-1----:R-:W1:Y:S01]  /*2720*/  LDTM.x32 R4, tmem[UR14] ;  /* 0x0000000e000479ee */ /* 0x002e6200082c0000 */
[----:B------:R-:W-:Y:S01]  /*2730*/  NOP ;  /* 0x0000000000007918 */ /* 0x000fe20000000000 */
[----:B0-----:R-:W-:Y:S05]  /*2740*/  @!P0 BRA `(.L_x_9) ;  /* 0x0000000000848947 */ /* 0x001fea0003800000 */
[C---:B-1----:R-:W-:Y:S01]  /*2750*/  FMUL R4, R82.reuse, R4 ;  /* 0x0000000452047220 */ /* 0x042fe20000400000 */
[C---:B------:R-:W-:Y:S01]  /*2760*/  FMUL R5, R82.reuse, R5 ;  /* 0x0000000552057220 */ /* 0x040fe20000400000 */
        /* <DEDUP_REMOVED lines=29> */
[----:B------:R-:W-:-:S04]  /*2940*/  FMUL R35, R82, R35 ;  /* 0x0000002352237220 */ /* 0x000fc80000400000 */
[----:B------:R0:W-:Y:S03]  /*2950*/  STTM.x32 tmem[UR14], R4 ;  /* 0x00000004000079ed */ /* 0x0001e600082c000e */
.L_x_9:
[----:B-1----:R-:W1:Y:S02]  /*2960*/  FENCE.VIEW.ASYNC.T ;  /* 0x00000000000073c6 */ /* 0x002e640000000200 */
[----:B-1----:R-:W-:Y:S01]  /*2970*/  BAR.SYNC.DEFER_BLOCKING 0x0 ;  /* 0x0000000000007b1d */ /* 0x002fe20000010000 */
[----:B------:R-:W-:Y:S01]  /*2980*/  FADD R44, R44, R93 ;  /* 0x0000005d2c2c7221 */ /* 0x000fe20000000000 */
[----:B------:R-:W-:Y:S01]  /*2990*/  UIADD3 UR8, UPT, UPT, UR12, 0x4800, URZ ;  /* 0x000048000c087890 */ /* 0x000fe2000fffe0ff */
[----:B--2---:R-:W-:Y:S02]  /*29a0*/  FSEL R65, R45, -INF , P0 ;  /* 0xff8000002d417808 */ /* 0x004fe40000000000 */
[----:B------:R-:W-:Y:S01]  /*29b0*/  FADD R83, R83, R44 ;  /* 0x0000002c53537221 */ /* 0x000fe20000000000 */
[----:B------:R-:W-:Y:S01]  /*29c0*/  UMOV UR19, 0xc0004010 ;  /* 0xc000401000137882 */ /* 0x000fe20000000000 */
[----:B------:R-:W-:-:S03]  /*29d0*/  LOP3.LUT R44, R0, 0x7f, RZ, 0xc0, !PT ;  /* 0x0000007f002c7812 */ /* 0x000fc600078ec0ff */
[----:B------:R-:W-:Y:S01]  /*29e0*/  FSEL R45, R83, 1, P0 ;  /* 0x3f800000532d7808 */ /* 0x000fe20000000000 */
[----:B------:R1:W-:Y:S06]  /*29f0*/  MEMBAR.ALL.CTA ;  /* 0x0000000000007992 */ /* 0x0003ec0000008000 */
[----:B-1----:R-:W1:Y:S02]  /*2a00*/  FENCE.VIEW.ASYNC.S ;  /* 0x00000000000073c6 */ /* 0x002e640000000000 */
[----:B-1----:R-:W-:Y:S06]  /*2a10*/  BAR.SYNC.DEFER_BLOCKING 0x0 ;  /* 0x0000000000007b1d */ /* 0x002fec0000010000 */
[----:B------:R-:W-:Y:S05]  /*2a20*/  @!P1 BRA `(.L_x_10) ;  /* 0x0000000000589947 */ /* 0x000fea0003800000 */
[----:B------:R-:W-:Y:S01]  /*2a30*/  UIADD3 UR4, UPT, UPT, UR12, 0x2000, URZ ;  /* 0x000020000c047890 */ /* 0x000fe2000fffe0ff */
[----:B------:R-:W-:Y:S01]  /*2a40*/  BSSY.RECONVERGENT B0, `(.L_x_11) ;  /* 0x0000013000007945 */ /* 0x000fe20003800200 */
[----:B------:R-:W-:Y:S02]  /*2a50*/  UIADD3 UR5, UPT, UPT, UR12, 0x3000, URZ ;  /* 0x000030000c057890 */ /* 0x000fe4000fffe0ff */
[----:B------:R-:W-:Y:S02]  /*2a60*/  USHF.R.U32.HI UR4, URZ, 0x4, UR4 ;  /* 0x00000004ff047899 */ /* 0x000fe40008011604 */
[----:B------:R-:W-:Y:S01]  /*2a70*/  USHF.R.U32.HI UR5, URZ, 0x4, UR5 ;  /* 0x00000004ff057899 */ /* 0x000fe20008011605 */
[----:B------:R-:W-:Y:S01]  /*2a80*/  ELECT P0, URZ, PT ;  /* 0x0000000000ff782f */ /* 0x000fe20003800000 */
[----:B------:R-:W-:Y:S02]  /*2a90*/  USGXT.U32 UR18, UR4, 0xe ;  /* 0x0000000e0412789a */ /* 0x000fe40008000000 */
[----:B------:R-:W-:Y:S01]  /*2aa0*/  USGXT.U32 UR6, UR5, 0xe ;  /* 0x0000000e0506789a */ /* 0x000fe20008000000 */
[----:B------:R-:W-:Y:S01]  /*2ab0*/  UMOV UR20, 0x0 ;  /* 0x0000000000147882 */ /* 0x000fe20000000000 */
[----:B------:R-:W-:Y:S01]  /*2ac0*/  UMOV UR21, 0x8100010 ;  /* 0x0810001000157882 */ /* 0x000fe20000000000 */
[----:B------:R-:W-:-:S02]  /*2ad0*/  UMOV UR5, UR19 ;  /* 0x0000001300057c82 */ /* 0x000fc40008000000 */
[----:B------:R-:W-:Y:S01]  /*2ae0*/  UMOV UR4, UR18 ;  /* 0x0000001200047c82 */ /* 0x000fe20008000000 */
[----:B------:R-:W-:-:S03]  /*2af0*/  UMOV UR7, 0xc0004010 ;  /* 0xc000401000077882 */ /* 0x000fc60000000000 */
[----:B------:R1:W-:Y:S01]  /*2b00*/  UTCQMMA gdesc[UR4], gdesc[UR6], tmem[UR28], tmem[UR20], idesc[UR21], UPT ;  /* 0x00ff1406040075ea */ /* 0x0003e2000b80031c */
[----:B------:R-:W-:Y:S05]  /*2b10*/  @!P0 BRA `(.L_x_12) ;  /* 0x0000000000148947 */ /* 0x000fea0003800000 */
[----:B-1----:R-:W-:Y:S01]  /*2b20*/  UMOV UR4, UR8 ;  /* 0x0000000800047c82 */ /* 0x002fe20008000000 */
[----:B------:R-:W-:Y:S02]  /*2b30*/  UMOV UR5, URZ ;  /* 0x000000ff00057c82 */ /* 0x000fe40008000000 */
[----:B------:R-:W-:Y:S02]  /*2b40*/  UMOV UR4, UR4 ;  /* 0x0000000400047c82 */ /* 0x000fe40008000000 */
[----:B------:R2:W-:Y:S01]  /*2b50*/  UTCBAR [UR4], URZ ;  /* 0x000000ff040073e9 */ /* 0x0005e200080000ff */
[----:B------:R-:W-:Y:S02]  /*2b60*/  NOP ;  /* 0x0000000000007918 */ /* 0x000fe40000000000 */
.L_x_12:
[----:B-12---:R-:W-:Y:S05]  /*2b70*/  BSYNC.RECONVERGENT B0 ;  /* 0x0000000000007941 */ /* 0x006fea0003800200 */
.L_x_11:
[----:B------:R-:W-:Y:S05]  /*2b80*/  BRA `(.L_x_13) ;  /* 0x0000000000147947 */ /* 0x000fea0003800000 */
.L_x_10:
[----:B------:R-:W-:-:S09]  /*2b90*/  UISETP.GE.AND UP0, UPT, UR10, URZ, UPT ;  /* 0x000000ff0a00728c */ /* 0x000fd2000bf06270 */
[----:B------:R-:W-:Y:S05]  /*2ba0*/  BRA.U !UP0, `(.L_x_14) ;  /* 0x0000001908247547 */ /* 0x000fea000b800000 */
[----:B------:R-:W-:-:S04]  /*2bb0*/  UIADD3 UR4, UPT, UPT, UR12, 0x2000, URZ ;  /* 0x000020000c047890 */ /* 0x000fc8000fffe0ff */
[----:B------:R-:W-:-:S04]  /*2bc0*/  USHF.R.U32.HI UR4, URZ, 0x4, UR4 ;  /* 0x00000004ff047899 */ /* 0x000fc80008011604 */
[----:B------:R-:W-:-:S12]  /*2bd0*/  USGXT.U32 UR18, UR4, 0xe ;  /* 0x0000000e0412789a */ /* 0x000fd80008000000 */
.L_x_13:
[----:B------:R-:W-:Y:S01]  /*2be0*/  USHF.R.U32.HI UR40, URZ, 0x4, UR12 ;  /* 0x00000004ff287899 */ /* 0x000fe2000801160c */
[----:B0-----:R-:W-:Y:S01]  /*2bf0*/  IMAD.MOV.U32 R20, RZ, RZ, RZ ;  /* 0x000000ffff147224 */ /* 0x001fe200078e00ff */
[----:B------:R-:W-:Y:S02]  /*2c00*/  UIADD3 UR6, UPT, UPT, UR12, 0x4000, URZ ;  /* 0x000040000c067890 */ /* 0x000fe4000fffe0ff */
[----:B------:R-:W-:Y:S02]  /*2c10*/  USHF.R.U32.HI UR4, URZ, 0x4, UR16 ;  /* 0x00000004ff047899 */ /* 0x000fe40008011610 */
[----:B------:R-:W-:Y:S02]  /*2c20*/  USGXT.U32 UR40, UR40, 0xe ;  /* 0x0000000e2828789a */ /* 0x000fe40008000000 */
[----:B------:R-:W-:Y:S02]  /*2c30*/  USHF.L.U32 UR32, UR9, 0x5, URZ ;  /* 0x0000000509207899 */ /* 0x000fe400080006ff */
[----:B------:R-:W-:-:S02]  /*2c40*/  USHF.L.U32 UR33, UR17, 0x5, URZ ;  /* 0x0000000511217899 */ /* 0x000fc400080006ff */
[----:B------:R-:W-:Y:S02]  /*2c50*/  USHF.R.U32.HI UR6, URZ, 0x4, UR6 ;  /* 0x00000004ff067899 */ /* 0x000fe40008011606 */
[----:B------:R-:W-:Y:S02]  /*2c60*/  USGXT.U32 UR4, UR4, 0xe ;  /* 0x0000000e0404789a */ /* 0x000fe40008000000 */
[----:B------:R-:W-:Y:S01]  /*2c70*/  UIADD3 UR38, UP0, UPT, UR40, 0x100, URZ ;  /* 0x0000010028267890 */ /* 0x000fe2000ff1e0ff */
[----:B------:R-:W-:Y:S01]  /*2c80*/  UMOV UR5, URZ ;  /* 0x000000ff00057c82 */ /* 0x000fe20008000000 */
[----:B------:R-:W-:Y:S01]  /*2c90*/  UMOV UR16, 0xfffffffe ;  /* 0xfffffffe00107882 */ /* 0x000fe20000000000 */
[----:B------:R-:W-:Y:S01]  /*2ca0*/  UMOV UR17, 0x7fffbfdf ;  /* 0x7fffbfdf00117882 */ /* 0x000fe20000000000 */
[----:B------:R-:W-:Y:S02]  /*2cb0*/  UIADD3 UR29, UPT, UPT, UR10, 0x60, URZ ;  /* 0x000000600a1d7890 */ /* 0x000fe4000fffe0ff */
[----:B------:R-:W-:Y:S01]  /*2cc0*/  USGXT.U32 UR31, UR6, 0xe ;  /* 0x0000000e061f789a */ /* 0x000fe20008000000 */
[----:B------:R-:W0:Y:S01]  /*2cd0*/  LDCU UR41, c[0x0][0x3a8] ;  /* 0x00007500ff2977ac */ /* 0x000e220008000800 */
[----:B------:R-:W-:Y:S01]  /*2ce0*/  UISETP.NE.U32.AND UP3, UPT, UR22, URZ, UPT ;  /* 0x000000ff1600728c */ /* 0x000fe2000bf65070 */
[----:B------:R-:W-:Y:S01]  /*2cf0*/  UMOV UR34, 0x1 ;  /* 0x0000000100227882 */ /* 0x000fe20000000000 */
[----:B------:R-:W-:-:S02]  /*2d00*/  UIADD3.X UR39, UPT, UPT, UR5, 0x40004040, URZ, UP0, !UPT ;  /* 0x4000404005277890 */ /* 0x000fc400087fe4ff */
[----:B------:R-:W-:Y:S01]  /*2d10*/  UIADD3.64 UR16, UPT, UPT, UR4, -UR16, URZ ;  /* 0x8000001004107297 */ /* 0x000fe2000fffe0ff */
[----:B------:R-:W-:Y:S01]  /*2d20*/  UMOV UR7, URZ ;  /* 0x000000ff00077c82 */ /* 0x000fe20008000000 */
[----:B------:R-:W-:Y:S01]  /*2d30*/  UMOV UR10, URZ ;  /* 0x000000ff000a7c82 */ /* 0x000fe20008000000 */
[----:B------:R-:W-:Y:S01]  /*2d40*/  UMOV UR37, UR8 ;  /* 0x0000000800257c82 */ /* 0x000fe20008000000 */
[----:B------:R-:W-:Y:S01]  /*2d50*/  UMOV UR6, URZ ;  /* 0x000000ff00067c82 */ /* 0x000fe20008000000 */
[----:B------:R-:W-:Y:S01]  /*2d60*/  UMOV UR35, UR33 ;  /* 0x0000002100237c82 */ /* 0x000fe20008000000 */
[----:B------:R-:W-:-:S06]  /*2d70*/  UMOV UR36, UR32 ;  /* 0x0000002000247c82 */ /* 0x000fcc0008000000 */
.L_x_19:
[----:B------:R-:W-:Y:S02]  /*2d80*/  USHF.R.S32.HI UR8, URZ, 0x1f, UR35 ;  /* 0x0000001fff087899 */ /* 0x000fe40008011423 */
[----:B------:R-:W-:Y:S02]  /*2d90*/  IADD3 R4, P0, PT, R60, UR35, RZ ;  /* 0x000000233c047c10 */ /* 0x000fe4000ff1e0ff */
[----:B------:R-:W-:Y:S02]  /*2da0*/  IADD3 R8, P1, PT, R56, UR35, RZ ;  /* 0x0000002338087c10 */ /* 0x000fe4000ff3e0ff */
[----:B------:R-:W-:Y:S02]  /*2db0*/  IADD3.X R5, PT, PT, R61, UR8, RZ, P0, !PT ;  /* 0x000000083d057c10 */ /* 0x000fe400087fe4ff */
[----:B------:R-:W-:Y:S02]  /*2dc0*/  IADD3 R12, P0, PT, R52, UR35, RZ ;  /* 0x00000023340c7c10 */ /* 0x000fe4000ff1e0ff */
[----:B------:R-:W-:Y:S01]  /*2dd0*/  IADD3.X R9, PT, PT, R57, UR8, RZ, P1, !PT ;  /* 0x0000000839097c10 */ /* 0x000fe20008ffe4ff */
[----:B------:R1:W2:Y:S01]  /*2de0*/  LDG.E.U8 R19, desc[UR26][R4.64] ;  /* 0x0000001a04137981 */ /* 0x0002a2000c1e1100 */
[----:B------:R-:W-:-:S02]  /*2df0*/  IADD3.X R13, PT, PT, R53, UR8, RZ, P0, !PT ;  /* 0x00000008350d7c10 */ /* 0x000fc400087fe4ff */
[----:B------:R-:W-:Y:S02]  /*2e00*/  IADD3 R16, P1, PT, R48, UR35, RZ ;  /* 0x0000002330107c10 */ /* 0x000fe4000ff3e0ff */
[----:B------:R-:W-:Y:S01]  /*2e10*/  IADD3 R6, P0, PT, R58, UR35, RZ ;  /* 0x000000233a067c10 */ /* 0x000fe2000ff1e0ff */
[----:B------:R-:W3:Y:S01]  /*2e20*/  LDG.E.U8 R9, desc[UR26][R8.64] ;  /* 0x0000001a08097981 */ /* 0x000ee2000c1e1100 */
[----:B------:R-:W-:Y:S02]  /*2e30*/  IADD3.X R17, PT, PT, R49, UR8, RZ, P1, !PT ;  /* 0x0000000831117c10 */ /* 0x000fe40008ffe4ff */
[----:B------:R-:W-:Y:S01]  /*2e40*/  IADD3.X R7, PT, PT, R59, UR8, RZ, P0, !PT ;  /* 0x000000083b077c10 */ /* 0x000fe200087fe4ff */
[----:B------:R-:W4:Y:S01]  /*2e50*/  LDG.E.U8 R13, desc[UR26][R12.64] ;  /* 0x0000001a0c0d7981 */ /* 0x000f22000c1e1100 */
[----:B------:R-:W-:Y:S02]  /*2e60*/  IADD3 R10, P1, PT, R54, UR35, RZ ;  /* 0x00000023360a7c10 */ /* 0x000fe4000ff3e0ff */
[----:B------:R-:W-:Y:S01]  /*2e70*/  IADD3 R14, P2, PT, R50, UR35, RZ ;  /* 0x00000023320e7c10 */ /* 0x000fe2000ff5e0ff */
[----:B------:R-:W5:Y:S01]  /*2e80*/  LDG.E.U8 R17, desc[UR26][R16.64] ;  /* 0x0000001a10117981 */ /* 0x000f62000c1e1100 */
[----:B-1----:R-:W-:-:S02]  /*2e90*/  IADD3 R4, P0, PT, R46, UR35, RZ ;  /* 0x000000232e047c10 */ /* 0x002fc4000ff1e0ff */
[----:B------:R-:W-:Y:S01]  /*2ea0*/  IADD3.X R11, PT, PT, R55, UR8, RZ, P1, !PT ;  /* 0x00000008370b7c10 */ /* 0x000fe20008ffe4ff */
[----:B------:R-:W5:Y:S01]  /*2eb0*/  LDG.E.U8 R6, desc[UR26][R6.64] ;  /* 0x0000001a06067981 */ /* 0x000f62000c1e1100 */
[----:B------:R-:W-:Y:S02]  /*2ec0*/  IADD3.X R15, PT, PT, R51, UR8, RZ, P2, !PT ;  /* 0x00000008330f7c10 */ /* 0x000fe400097fe4ff */
[----:B------:R-:W-:Y:S01]  /*2ed0*/  IADD3.X R5, PT, PT, R47, UR8, RZ, P0, !PT ;  /* 0x000000082f057c10 */ /* 0x000fe200087fe4ff */
[----:B------:R-:W5:Y:S04]  /*2ee0*/  LDG.E.U8 R10, desc[UR26][R10.64] ;  /* 0x0000001a0a0a7981 */ /* 0x000f68000c1e1100 */
[----:B------:R-:W5:Y:S04]  /*2ef0*/  LDG.E.U8 R14, desc[UR26][R14.64] ;  /* 0x0000001a0e0e7981 */ /* 0x000f68000c1e1100 */
[----:B------:R-:W5:Y:S01]  /*2f00*/  LDG.E.U8 R4, desc[UR26][R4.64] ;  /* 0x0000001a04047981 */ /* 0x000f62000c1e1100 */
[----:B------:R-:W-:-:S02]  /*2f10*/  UMOV UR8, 0x1 ;  /* 0x0000000100087882 */ /* 0x000fc40000000000 */
[----:B------:R-:W-:-:S04]  /*2f20*/  @!UP2 UIADD3 UR8, UPT, UPT, -UR8, 0x100000, URZ ;  /* 0x001000000808a890 */ /* 0x000fc8000fffe1ff */
[----:B------:R-:W-:Y:S02]  /*2f30*/  @!UP2 USHF.L.U32 UR9, UR8, 0xb, URZ ;  /* 0x0000000b0809a899 */ /* 0x000fe400080006ff */
[----:B------:R-:W-:Y:S01]  /*2f40*/  @!UP2 USHF.L.U32 UR8, UR8, 0x1, URZ ;  /* 0x000000010808a899 */ /* 0x000fe200080006ff */
[----:B------:R-:W-:Y:S01]  /*2f50*/  VOTEU.ALL UP0, P6 ;  /* 0x0000000000ff7886 */ /* 0x000fe20003000000 */
[----:B--2---:R1:W-:Y:S04]  /*2f60*/  STS.U8 [R40+UR12+0x3800], R19 ;  /* 0x0038001328007988 */ /* 0x0043e8000800000c */
[----:B---3--:R1:W-:Y:S04]  /*2f70*/  STS.U8 [R40+UR12+0x3a00], R9 ;  /* 0x003a000928007988 */ /* 0x0083e8000800000c */
[----:B----4-:R1:W-:Y:S04]  /*2f80*/  STS.U8 [R40+UR12+0x3c00], R13 ;  /* 0x003c000d28007988 */ /* 0x0103e8000800000c */
[----:B-----5:R1:W-:Y:S04]  /*2f90*/  STS.U8 [R40+UR12+0x3e00], R17 ;  /* 0x003e001128007988 */ /* 0x0203e8000800000c */
[----:B------:R1:W-:Y:S04]  /*2fa0*/  STS.U8 [R39+UR12+0x3900], R6 ;  /* 0x0039000627007988 */ /* 0x0003e8000800000c */
[----:B------:R1:W-:Y:S04]  /*2fb0*/  STS.U8 [R39+UR12+0x3b00], R10 ;  /* 0x003b000a27007988 */ /* 0x0003e8000800000c */
[----:B------:R1:W-:Y:S04]  /*2fc0*/  STS.U8 [R39+UR12+0x3d00], R14 ;  /* 0x003d000e27007988 */ /* 0x0003e8000800000c */
[----:B------:R1:W-:Y:S01]  /*2fd0*/  STS.U8 [R39+UR12+0x3f00], R4 ;  /* 0x003f000427007988 */ /* 0x0003e2000800000c */
[----:B------:R2:W-:Y:S06]  /*2fe0*/  MEMBAR.ALL.CTA ;  /* 0x0000000000007992 */ /* 0x0005ec0000008000 */
[----:B--2---:R-:W-:Y:S04]  /*2ff0*/  FENCE.VIEW.ASYNC.S ;  /* 0x00000000000073c6 */ /* 0x004fe80000000000 */
[----:B------:R-:W2:Y:S02]  /*3000*/  FENCE.VIEW.ASYNC.S ;  /* 0x00000000000073c6 */ /* 0x000ea40000000000 */
[----:B--2---:R1:W2:Y:S02]  /*3010*/  @!UP0 SYNCS.EXCH.64 URZ, [UR12+0x4810], UR8 ;  /* 0x004810080cff85b2 */ /* 0x0042a40008000100 */
[----:B--2---:R-:W-:Y:S06]  /*3020*/  BAR.SYNC.DEFER_BLOCKING 0x0 ;  /* 0x0000000000007b1d */ /* 0x004fec0000010000 */
[----:B-1----:R-:W-:Y:S05]  /*3030*/  BRA.U UP3, `(.L_x_15) ;  /* 0x00000001033c7547 */ /* 0x002fea000b800000 */
[----:B------:R-:W-:Y:S01]  /*3040*/  UIADD3 UR8, UPT, UPT, UR12, 0x4810, URZ ;  /* 0x000048100c087890 */ /* 0x000fe2000fffe0ff */
[----:B------:R-:W-:Y:S01]  /*3050*/  UMOV UR22, UR40 ;  /* 0x0000002800167c82 */ /* 0x000fe20008000000 */
[----:B------:R-:W-:Y:S01]  /*3060*/  UMOV UR23, 0x40004040 ;  /* 0x4000404000177882 */ /* 0x000fe20000000000 */
[----:B------:R-:W-:Y:S01]  /*3070*/  UMOV UR20, UR4 ;  /* 0x0000000400147c82 */ /* 0x000fe20008000000 */
[----:B------:R-:W-:Y:S01]  /*3080*/  UMOV UR21, 0x80004020 ;  /* 0x8000402000157882 */ /* 0x000fe20000000000 */
[----:B------:R-:W-:Y:S01]  /*3090*/  UMOV UR24, 0x0 ;  /* 0x0000000000187882 */ /* 0x000fe20000000000 */
[----:B------:R-:W-:Y:S01]  /*30a0*/  UMOV UR25, 0x8088010 ;  /* 0x0808801000197882 */ /* 0x000fe20000000000 */
[----:B------:R-:W-:Y:S01]  /*30b0*/  UMOV UR9, URZ ;  /* 0x000000ff00097c82 */ /* 0x000fe20008000000 */
[----:B------:R-:W-:Y:S01]  /*30c0*/  UMOV UR42, 0x0 ;  /* 0x00000000002a7882 */ /* 0x000fe20000000000 */
[----:B------:R-:W-:Y:S01]  /*30d0*/  UMOV UR43, 0x8088010 ;  /* 0x08088010002b7882 */ /* 0x000fe20000000000 */
[----:B------:R1:W-:Y:S01]  /*30e0*/  UTCQMMA gdesc[UR22], gdesc[UR20], tmem[UR13], tmem[UR24], idesc[UR25], !UPT ;  /* 0x00ff1814160075ea */ /* 0x0003e2000f80030d */
[----:B------:R-:W-:Y:S01]  /*30f0*/  UMOV UR8, UR8 ;  /* 0x0000000800087c82 */ /* 0x000fe20008000000 */
[----:B------:R1:W-:Y:S01]  /*3100*/  UTCQMMA gdesc[UR38], gdesc[UR16], tmem[UR13], tmem[UR42], idesc[UR43], UPT ;  /* 0x00ff2a10260075ea */ /* 0x0003e2000b80030d */
[----:B------:R1:W-:Y:S01]  /*3110*/  UTCBAR [UR8], URZ ;  /* 0x000000ff080073e9 */ /* 0x0003e200080000ff */
[----:B------:R-:W-:-:S02]  /*3120*/  NOP ;  /* 0x0000000000007918 */ /* 0x000fc40000000000 */
.L_x_15:
[----:B------:R-:W2:Y:S01]  /*3130*/  SYNCS.PHASECHK.TRANS64.TRYWAIT P0, [UR12+0x4810], RZ ;  /* 0x004810ffff0075a7 */ /* 0x000ea2000800110c */
[----:B------:R-:W-:Y:S01]  /*3140*/  IADD3 R21, P1, PT, R41, UR7, RZ ;  /* 0x0000000729157c10 */ /* 0x000fe2000ff3e0ff */
[----:B--2---:R-:W-:-:S12]  /*3150*/  @!P0 BRA `(.L_x_16) ;  /* 0x00000030000c8947 */ /* 0x004fd80003800000 */
.L_x_24:
[----:B------:R-:W-:Y:S01]  /*3160*/  BAR.SYNC.DEFER_BLOCKING 0x0 ;  /* 0x0000000000007b1d */ /* 0x000fe20000010000 */
[C---:B------:R-:W-:Y:S01]  /*3170*/  IADD3 R25, P2, PT, R21.reuse, 0x22, RZ ;  /* 0x0000002215197810 */ /* 0x040fe20007f5e0ff */
[----:B------:R-:W-:Y:S01]  /*3180*/  IMAD.X R22, RZ, RZ, UR10, P1 ;  /* 0x0000000aff167e24 */ /* 0x000fe200088e06ff */
[----:B------:R-:W-:Y:S01]  /*3190*/  IADD3 R27, P3, PT, R21, 0x23, RZ ;  /* 0x00000023151b7810 */ /* 0x000fe20007f7e0ff */
[----:B------:R-:W-:Y:S01]  /*31a0*/  UIADD3 UR7, UP0, UPT, UR7, 0x20, URZ ;  /* 0x0000002007077890 */ /* 0x000fe2000ff1e0ff */
[-C--:B------:R-:W-:Y:S01]  /*31b0*/  ISETP.GT.U32.AND P4, PT, R25, R42.reuse, PT ;  /* 0x0000002a1900720c */ /* 0x080fe20003f84070 */
[--C-:B------:R-:W-:Y:S01]  /*31c0*/  IMAD.X R26, RZ, RZ, R22.reuse, P2 ;  /* 0x000000ffff1a7224 */ /* 0x100fe200010e0616 */
[----:B------:R-:W-:Y:S01]  /*31d0*/  IADD3 R23, P0, PT, R21, 0x20, RZ ;  /* 0x0000002015177810 */ /* 0x000fe20007f1e0ff */
[----:B------:R-:W-:Y:S01]  /*31e0*/  LDTM.16dp32bit_t0_t15.x16 R4, tmem[UR15] ;  /* 0x0000000f000479ee */ /* 0x000fe20008a00000 */
[----:B------:R-:W2:Y:S01]  /*31f0*/  LDTM.16dp32bit_t16_t31.x16 R4, tmem[UR15+0x10] ;  /* 0x0000100f000479ee */ /* 0x000ea20008a20000 */
[-C--:B------:R-:W-:Y:S01]  /*3200*/  ISETP.GT.U32.AND P5, PT, R27, R42.reuse, PT ;  /* 0x0000002a1b00720c */ /* 0x080fe20003fa4070 */
[--C-:B------:R-:W-:Y:S01]  /*3210*/  IMAD.X R28, RZ, RZ, R22.reuse, P3 ;  /* 0x000000ffff1c7224 */ /* 0x100fe200018e0616 */
[C---:B------:R-:W-:Y:S01]  /*3220*/  IADD3 R25, P2, PT, R21.reuse, 0x25, RZ ;  /* 0x0000002515197810 */ /* 0x040fe20007f5e0ff */
[--C-:B------:R-:W-:Y:S01]  /*3230*/  IMAD.X R24, RZ, RZ, R22.reuse, P0 ;  /* 0x000000ffff187224 */ /* 0x100fe200000e0616 */
[C---:B------:R-:W-:Y:S01]  /*3240*/  IADD3 R27, P3, PT, R21.reuse, 0x26, RZ ;  /* 0x00000026151b7810 */ /* 0x040fe20007f7e0ff */
[----:B------:R-:W-:Y:S01]  /*3250*/  UIADD3.X UR10, UPT, UPT, URZ, UR10, URZ, UP0, !UPT ;  /* 0x0000000aff0a7290 */ /* 0x000fe200087fe4ff */
[----:B------:R-:W-:Y:S01]  /*3260*/  IADD3 R29, P1, PT, R21, 0x24, RZ ;  /* 0x00000024151d7810 */ /* 0x000fe20007f3e0ff */
[--C-:B------:R-:W-:Y:S01]  /*3270*/  IMAD.X R31, RZ, RZ, R22.reuse, P2 ;  /* 0x000000ffff1f7224 */ /* 0x100fe200010e0616 */
[CC--:B------:R-:W-:Y:S01]  /*3280*/  ISETP.GT.U32.AND P2, PT, R23.reuse, R42.reuse, PT ;  /* 0x0000002a1700720c */ /* 0x0c0fe20003f44070 */
[--C-:B------:R-:W-:Y:S01]  /*3290*/  IMAD.X R32, RZ, RZ, R22.reuse, P3 ;  /* 0x000000ffff207224 */ /* 0x100fe200018e0616 */
[-C--:B------:R-:W-:Y:S01]  /*32a0*/  ISETP.GE.U32.AND P3, PT, R23, R42.reuse, PT ;  /* 0x0000002a1700720c */ /* 0x080fe20003f66070 */
[--C-:B------:R-:W-:Y:S01]  /*32b0*/  IMAD.X R30, RZ, RZ, R22.reuse, P1 ;  /* 0x000000ffff1e7224 */ /* 0x100fe200008e0616 */
[-C--:B------:R-:W-:Y:S01]  /*32c0*/  ISETP.GT.U32.AND P0, PT, R29, R42.reuse, PT ;  /* 0x0000002a1d00720c */ /* 0x080fe20003f04070 */
[----:B------:R-:W-:Y:S01]  /*32d0*/  IMAD.U32 R20, R20, -0x80000000, RZ ;  /* 0x8000000014147824 */ /* 0x000fe200078e00ff */
[----:B------:R-:W-:Y:S01]  /*32e0*/  IADD3 R29, P1, PT, R21, 0x27, RZ ;  /* 0x00000027151d7810 */ /* 0x000fe20007f3e0ff */
[----:B------:R-:W3:Y:S01]  /*32f0*/  @!P6 SYNCS.CCTL.IV [UR12+0x4810] ;  /* 0x00481000ff00e9b1 */ /* 0x000ee2000800000c */
[C---:B------:R-:W-:Y:S01]  /*3300*/  ISETP.GT.U32.AND.EX P2, PT, R24.reuse, RZ, PT, P2 ;  /* 0x000000ff1800720c */ /* 0x040fe20003f44120 */
[----:B------:R-:W-:Y:S01]  /*3310*/  NOP ;  /* 0x0000000000007918 */ /* 0x000fe20000000000 */
[----:B------:R-:W-:Y:S01]  /*3320*/  ISETP.GE.U32.AND.EX P3, PT, R24, RZ, PT, P3 ;  /* 0x000000ff1800720c */ /* 0x000fe20003f66130 */
[----:B------:R-:W-:Y:S01]  /*3330*/  IMAD.X R22, RZ, RZ, R22, P1 ;  /* 0x000000ffff167224 */ /* 0x000fe200008e0616 */
[----:B------:R-:W-:Y:S01]  /*3340*/  ISETP.GT.U32.AND.EX P4, PT, R26, RZ, PT, P4 ;  /* 0x000000ff1a00720c */ /* 0x000fe20003f84140 */
[----:B------:R-:W-:Y:S01]  /*3350*/  IMAD.U32 R24, RZ, RZ, UR7 ;  /* 0x00000007ff187e24 */ /* 0x000fe2000f8e00ff */
[----:B------:R-:W-:Y:S01]  /*3360*/  ISETP.GT.U32.AND.EX P5, PT, R28, RZ, PT, P5 ;  /* 0x000000ff1c00720c */ /* 0x000fe20003fa4150 */
[----:B0-2---:R-:W-:Y:S01]  /*3370*/  FMUL R4, R4, UR41 ;  /* 0x0000002904047c20 */ /* 0x005fe20008400000 */
[----:B------:R-:W-:Y:S01]  /*3380*/  FMUL R21, R5, UR41 ;  /* 0x0000002905157c20 */ /* 0x000fe20008400000 */
[----:B------:R-:W-:Y:S01]  /*3390*/  FMUL R6, R6, UR41 ;  /* 0x0000002906067c20 */ /* 0x000fe20008400000 */
[--C-:B------:R-:W-:Y:S01]  /*33a0*/  LOP3.LUT R23, R24, 0xf, R41.reuse, 0xfe, !PT ;  /* 0x0000000f18177812 */ /* 0x100fe200078efe29 */
[----:B------:R-:W-:Y:S01]  /*33b0*/  FMUL R7, R7, UR41 ;  /* 0x0000002907077c20 */ /* 0x000fe20008400000 */
[----:B------:R-:W-:Y:S01]  /*33c0*/  FSEL R5, R4, -INF , !P2 ;  /* 0xff80000004057808 */ /* 0x000fe20005000000 */
[----:B------:R-:W-:Y:S01]  /*33d0*/  FMUL R8, R8, UR41 ;  /* 0x0000002908087c20 */ /* 0x000fe20008400000 */
[----:B------:R-:W-:Y:S01]  /*33e0*/  FSEL R4, R21, -INF , !P3 ;  /* 0xff80000015047808 */ /* 0x000fe20005800000 */
[----:B------:R-:W-:Y:S01]  /*33f0*/  FMUL R10, R10, UR41 ;  /* 0x000000290a0a7c20 */ /* 0x000fe20008400000 */
[-C--:B------:R-:W-:Y:S01]  /*3400*/  ISETP.GT.U32.AND P3, PT, R29, R42.reuse, PT ;  /* 0x0000002a1d00720c */ /* 0x080fe20003f64070 */
[----:B------:R-:W-:Y:S01]  /*3410*/  FMUL R11, R11, UR41 ;  /* 0x000000290b0b7c20 */ /* 0x000fe20008400000 */
[----:B------:R-:W-:Y:S01]  /*3420*/  FSEL R21, R6, -INF , !P4 ;  /* 0xff80000006157808 */ /* 0x000fe20006000000 */
[----:B------:R-:W-:Y:S01]  /*3430*/  IMAD.U32 R6, RZ, RZ, UR7 ;  /* 0x00000007ff067e24 */ /* 0x000fe2000f8e00ff */
[----:B------:R-:W-:Y:S01]  /*3440*/  ISETP.GT.U32.AND.EX P3, PT, R22, RZ, PT, P3 ;  /* 0x000000ff1600720c */ /* 0x000fe20003f64130 */
[----:B------:R-:W-:Y:S01]  /*3450*/  IMAD.U32 R22, RZ, RZ, UR7 ;  /* 0x00000007ff167e24 */ /* 0x000fe2000f8e00ff */
[-C--:B------:R-:W-:Y:S01]  /*3460*/  ISETP.GT.U32.AND P4, PT, R23, R42.reuse, PT ;  /* 0x0000002a1700720c */ /* 0x080fe20003f84070 */
[----:B------:R-:W-:Y:S01]  /*3470*/  FMUL R12, R12, UR41 ;  /* 0x000000290c0c7c20 */ /* 0x000fe20008400000 */
[----:B------:R-:W-:Y:S01]  /*3480*/  FSEL R7, R7, -INF , !P5 ;  /* 0xff80000007077808 */ /* 0x000fe20006800000 */
[----:B------:R-:W-:Y:S01]  /*3490*/  FMUL R13, R13, UR41 ;  /* 0x000000290d0d7c20 */ /* 0x000fe20008400000 */
[--C-:B------:R-:W-:Y:S01]  /*34a0*/  LOP3.LUT R23, R22, 0xe, R41.reuse, 0xfe, !PT ;  /* 0x0000000e16177812 */ /* 0x100fe200078efe29 */
[----:B------:R-:W-:Y:S01]  /*34b0*/  FMUL R9, R9, UR41 ;  /* 0x0000002909097c20 */ /* 0x000fe20008400000 */
[----:B------:R-:W-:Y:S01]  /*34c0*/  ISETP.GT.U32.AND.EX P0, PT, R30, RZ, PT, P0 ;  /* 0x000000ff1e00720c */ /* 0x000fe20003f04100 */
[----:B------:R-:W-:Y:S01]  /*34d0*/  IMAD.U32 R24, RZ, RZ, UR10 ;  /* 0x0000000aff187e24 */ /* 0x000fe2000f8e00ff */
[-C--:B------:R-:W-:Y:S01]  /*34e0*/  ISETP.GT.U32.AND P5, PT, R23, R42.reuse, PT ;  /* 0x0000002a1700720c */ /* 0x080fe20003fa4070 */
[----:B------:R-:W-:Y:S01]  /*34f0*/  FMUL R14, R14, UR41 ;  /* 0x000000290e0e7c20 */ /* 0x000fe20008400000 */
[-C--:B------:R-:W-:Y:S01]  /*3500*/  ISETP.GT.U32.AND P2, PT, R27, R42.reuse, PT ;  /* 0x0000002a1b00720c */ /* 0x080fe20003f44070 */
[----:B------:R-:W-:Y:S01]  /*3510*/  FMUL R15, R15, UR41 ;  /* 0x000000290f0f7c20 */ /* 0x000fe20008400000 */
[--C-:B------:R-:W-:Y:S01]  /*3520*/  LOP3.LUT R23, R6, 0xd, R41.reuse, 0xfe, !PT ;  /* 0x0000000d06177812 */ /* 0x100fe200078efe29 */
[----:B------:R-:W-:Y:S01]  /*3530*/  FMUL R16, R16, UR41 ;  /* 0x0000002910107c20 */ /* 0x000fe20008400000 */
[----:B------:R-:W-:Y:S01]  /*3540*/  FSEL R8, R8, -INF , !P0 ;  /* 0xff80000008087808 */ /* 0x000fe20004000000 */
[----:B------:R-:W-:Y:S01]  /*3550*/  FMUL R17, R17, UR41 ;  /* 0x0000002911117c20 */ /* 0x000fe20008400000 */
[----:B------:R-:W-:Y:S01]  /*3560*/  ISETP.GT.U32.AND.EX P2, PT, R32, RZ, PT, P2 ;  /* 0x000000ff2000720c */ /* 0x000fe20003f44120 */
[----:B------:R-:W-:Y:S01]  /*3570*/  FMUL R18, R18, UR41 ;  /* 0x0000002912127c20 */ /* 0x000fe20008400000 */
[-C--:B------:R-:W-:Y:S01]  /*3580*/  ISETP.GT.U32.AND P0, PT, R23, R42.reuse, PT ;  /* 0x0000002a1700720c */ /* 0x080fe20003f04070 */
[----:B------:R-:W-:Y:S01]  /*3590*/  FMUL R19, R19, UR41 ;  /* 0x0000002913137c20 */ /* 0x000fe20008400000 */
[----:B------:R-:W-:Y:S01]  /*35a0*/  LOP3.LUT R23, R6, 0x8, R41, 0xfe, !PT ;  /* 0x0000000806177812 */ /* 0x000fe200078efe29 */
[----:B-1----:R-:W-:Y:S01]  /*35b0*/  USHF.R.S32.HI UR8, URZ, 0x1f, UR36 ;  /* 0x0000001fff087899 */ /* 0x002fe20008011424 */
[----:B------:R-:W-:-:S02]  /*35c0*/  ISETP.GT.U32.AND P1, PT, R25, R42, PT ;  /* 0x0000002a1900720c */ /* 0x000fc40003f24070 */
[--C-:B------:R-:W-:Y:S01]  /*35d0*/  LOP3.LUT R25, R22, 0xc, R41.reuse, 0xfe, !PT ;  /* 0x0000000c16197812 */ /* 0x100fe200078efe29 */
[----:B------:R-:W-:Y:S01]  /*35e0*/  IMAD.U32 R22, RZ, RZ, UR10 ;  /* 0x0000000aff167e24 */ /* 0x000fe2000f8e00ff */
[----:B------:R-:W-:Y:S02]  /*35f0*/  FSEL R10, R10, -INF , !P2 ;  /* 0xff8000000a0a7808 */ /* 0x000fe40005000000 */
[-C--:B------:R-:W-:Y:S02]  /*3600*/  ISETP.GT.U32.AND P2, PT, R23, R42.reuse, PT ;  /* 0x0000002a1700720c */ /* 0x080fe40003f44070 */
[----:B------:R-:W-:Y:S02]  /*3610*/  LOP3.LUT R23, R6, 0x9, R41, 0xfe, !PT ;  /* 0x0000000906177812 */ /* 0x000fe400078efe29 */
[----:B------:R-:W-:Y:S02]  /*3620*/  FSEL R11, R11, -INF , !P3 ;  /* 0xff8000000b0b7808 */ /* 0x000fe40005800000 */
[----:B------:R-:W-:-:S02]  /*3630*/  ISETP.GT.U32.AND P3, PT, R23, R42, PT ;  /* 0x0000002a1700720c */ /* 0x000fc40003f64070 */
[----:B------:R-:W-:Y:S02]  /*3640*/  ISETP.GT.U32.AND.EX P2, PT, R22, RZ, PT, P2 ;  /* 0x000000ff1600720c */ /* 0x000fe40003f44120 */
[--C-:B------:R-:W-:Y:S02]  /*3650*/  LOP3.LUT R23, R6, 0xb, R41.reuse, 0xfe, !PT ;  /* 0x0000000b06177812 */ /* 0x100fe400078efe29 */
[----:B------:R-:W-:Y:S02]  /*3660*/  FSEL R12, R12, -INF , !P2 ;  /* 0xff8000000c0c7808 */ /* 0x000fe40005000000 */
[----:B------:R-:W-:Y:S02]  /*3670*/  ISETP.GT.U32.AND P2, PT, R23, R42, PT ;  /* 0x0000002a1700720c */ /* 0x000fe40003f44070 */
[----:B------:R-:W-:Y:S01]  /*3680*/  LOP3.LUT R23, R6, 0xa, R41, 0xfe, !PT ;  /* 0x0000000a06177812 */ /* 0x000fe200078efe29 */
[----:B------:R-:W-:Y:S01]  /*3690*/  IMAD.U32 R6, RZ, RZ, UR10 ;  /* 0x0000000aff067e24 */ /* 0x000fe2000f8e00ff */
[----:B------:R-:W-:-:S02]  /*36a0*/  ISETP.GT.U32.AND.EX P3, PT, R22, RZ, PT, P3 ;  /* 0x000000ff1600720c */ /* 0x000fc40003f64130 */
[----:B------:R-:W-:Y:S02]  /*36b0*/  ISETP.GT.U32.AND.EX P1, PT, R31, RZ, PT, P1 ;  /* 0x000000ff1f00720c */ /* 0x000fe40003f24110 */
[----:B------:R-:W-:Y:S02]  /*36c0*/  ISETP.GT.U32.AND.EX P4, PT, R6, RZ, PT, P4 ;  /* 0x000000ff0600720c */ /* 0x000fe40003f84140 */
[----:B------:R-:W-:Y:S02]  /*36d0*/  FMNMX3 R6, R5, R4, R21, !PT ;  /* 0x0000000405067276 */ /* 0x000fe40007800015 */
[----:B------:R-:W-:Y:S02]  /*36e0*/  FSEL R13, R13, -INF , !P3 ;  /* 0xff8000000d0d7808 */ /* 0x000fe40005800000 */
[----:B------:R-:W-:Y:S02]  /*36f0*/  FSEL R9, R9, -INF , !P1 ;  /* 0xff80000009097808 */ /* 0x000fe40004800000 */
[----:B------:R-:W-:Y:S01]  /*3700*/  ISETP.GT.U32.AND P3, PT, R23, R42, PT ;  /* 0x0000002a1700720c */ /* 0x000fe20003f64070 */
[----:B------:R-:W-:Y:S01]  /*3710*/  IMAD.U32 R23, RZ, RZ, UR10 ;  /* 0x0000000aff177e24 */ /* 0x000fe2000f8e00ff */
[----:B------:R-:W-:-:S02]  /*3720*/  FMNMX3 R6, R6, R7, R8, !PT ;  /* 0x0000000706067276 */ /* 0x000fc40007800008 */
[----:B------:R-:W-:Y:S02]  /*3730*/  ISETP.GT.U32.AND P1, PT, R25, R42, PT ;  /* 0x0000002a1900720c */ /* 0x000fe40003f24070 */
[----:B------:R-:W-:Y:S02]  /*3740*/  ISETP.GT.U32.AND.EX P3, PT, R24, RZ, PT, P3 ;  /* 0x000000ff1800720c */ /* 0x000fe40003f64130 */
[----:B------:R-:W-:Y:S02]  /*3750*/  FMNMX3 R6, R6, R9, R10, !PT ;  /* 0x0000000906067276 */ /* 0x000fe4000780000a */
[----:B------:R-:W-:Y:S02]  /*3760*/  ISETP.GT.U32.AND.EX P1, PT, R22, RZ, PT, P1 ;  /* 0x000000ff1600720c */ /* 0x000fe40003f24110 */
[----:B------:R-:W-:Y:S02]  /*3770*/  ISETP.GT.U32.AND.EX P2, PT, R23, RZ, PT, P2 ;  /* 0x000000ff1700720c */ /* 0x000fe40003f44120 */
[----:B------:R-:W-:-:S02]  /*3780*/  FSEL R14, R14, -INF , !P3 ;  /* 0xff8000000e0e7808 */ /* 0x000fc40005800000 */
[----:B------:R-:W-:Y:S02]  /*3790*/  FMNMX3 R6, R6, R11, R12, !PT ;  /* 0x0000000b06067276 */ /* 0x000fe4000780000c */
[----:B------:R-:W-:Y:S02]  /*37a0*/  ISETP.GT.U32.AND.EX P5, PT, R22, RZ, PT, P5 ;  /* 0x000000ff1600720c */ /* 0x000fe40003fa4150 */
[----:B------:R-:W-:Y:S02]  /*37b0*/  ISETP.GT.U32.AND.EX P0, PT, R24, RZ, PT, P0 ;  /* 0x000000ff1800720c */ /* 0x000fe40003f04100 */
[----:B------:R-:W-:Y:S02]  /*37c0*/  FSEL R15, R15, -INF , !P2 ;  /* 0xff8000000f0f7808 */ /* 0x000fe40005000000 */
[----:B------:R-:W-:Y:S02]  /*37d0*/  FSEL R16, R16, -INF , !P1 ;  /* 0xff80000010107808 */ /* 0x000fe40004800000 */
[----:B------:R-:W-:-:S02]  /*37e0*/  FMNMX3 R6, R6, R13, R14, !PT ;  /* 0x0000000d06067276 */ /* 0x000fc4000780000e */
[----:B------:R-:W-:Y:S02]  /*37f0*/  FSEL R17, R17, -INF , !P0 ;  /* 0xff80000011117808 */ /* 0x000fe40004000000 */
[----:B------:R-:W-:Y:S02]  /*3800*/  FSEL R18, R18, -INF , !P5 ;  /* 0xff80000012127808 */ /* 0x000fe40006800000 */
[----:B------:R-:W-:Y:S02]  /*3810*/  FMNMX3 R6, R6, R15, R16, !PT ;  /* 0x0000000f06067276 */ /* 0x000fe40007800010 */
[----:B------:R-:W-:Y:S02]  /*3820*/  FSEL R19, R19, -INF , !P4 ;  /* 0xff80000013137808 */ /* 0x000fe40006000000 */
[----:B------:R-:W-:-:S04]  /*3830*/  FMNMX3 R6, R6, R17, R18, !PT ;  /* 0x0000001106067276 */ /* 0x000fc80007800012 */
[----:B------:R-:W-:-:S05]  /*3840*/  FMNMX R6, R19, R6, !PT ;  /* 0x0000000613067209 */ /* 0x000fca0007800000 */
[----:B------:R-:W0:Y:S02]  /*3850*/  SHFL.BFLY PT, R82, R6, 0x10, 0x1f ;  /* 0x0e001f0006527f89 */ /* 0x000e2400000e0000 */
[----:B0-----:R-:W-:-:S05]  /*3860*/  FMNMX3 R82, R6, R82, R65, !PT ;  /* 0x0000005206527276 */ /* 0x001fca0007800041 */
[--C-:B------:R-:W-:Y:S01]  /*3870*/  FADD R8, R8, -R82.reuse ;  /* 0x8000005208087221 */ /* 0x100fe20000000000 */
[--C-:B------:R-:W-:Y:S01]  /*3880*/  FADD R10, R10, -R82.reuse ;  /* 0x800000520a0a7221 */ /* 0x100fe20000000000 */
[--C-:B------:R-:W-:Y:S01]  /*3890*/  FADD R5, R5, -R82.reuse ;  /* 0x8000005205057221 */ /* 0x100fe20000000000 */
[--C-:B------:R-:W-:Y:S01]  /*38a0*/  FADD R4, R4, -R82.reuse ;  /* 0x8000005204047221 */ /* 0x100fe20000000000 */
[----:B------:R-:W-:Y:S01]  /*38b0*/  FMUL R6, R8, 1.4426950216293334961 ;  /* 0x3fb8aa3b08067820 */ /* 0x000fe20000400000 */
[----:B------:R-:W-:Y:S01]  /*38c0*/  FMUL R8, R10, 1.4426950216293334961 ;  /* 0x3fb8aa3b0a087820 */ /* 0x000fe20000400000 */
[----:B------:R-:W-:Y:S01]  /*38d0*/  FADD R10, -R82, R65 ;  /* 0x00000041520a7221 */ /* 0x000fe20000000100 */
[----:B------:R-:W-:Y:S01]  /*38e0*/  FMUL R64, R5, 1.4426950216293334961 ;  /* 0x3fb8aa3b05407820 */ /* 0x000fe20000400000 */
[----:B------:R-:W-:Y:S01]  /*38f0*/  FMUL R5, R4, 1.4426950216293334961 ;  /* 0x3fb8aa3b04057820 */ /* 0x000fe20000400000 */
[--C-:B------:R-:W-:Y:S01]  /*3900*/  FADD R21, R21, -R82.reuse ;  /* 0x8000005215157221 */ /* 0x100fe20000000000 */
[----:B------:R-:W-:Y:S01]  /*3910*/  FMUL R10, R10, 1.4426950216293334961 ;  /* 0x3fb8aa3b0a0a7820 */ /* 0x000fe20000400000 */
[--C-:B------:R-:W-:Y:S01]  /*3920*/  FADD R7, R7, -R82.reuse ;  /* 0x8000005207077221 */ /* 0x100fe20000000000 */
[--C-:B------:R-:W-:Y:S01]  /*3930*/  FADD R9, R9, -R82.reuse ;  /* 0x8000005209097221 */ /* 0x100fe20000000000 */
[----:B------:R-:W-:Y:S01]  /*3940*/  FMUL R4, R21, 1.4426950216293334961 ;  /* 0x3fb8aa3b15047820 */ /* 0x000fe20000400000 */
[----:B------:R-:W3:Y:S01]  /*3950*/  MUFU.EX2 R83, R10 ;  /* 0x0000000a00537308 */ /* 0x000ee20000000800 */
[----:B------:R-:W-:Y:S01]  /*3960*/  FMUL R7, R7, 1.4426950216293334961 ;  /* 0x3fb8aa3b07077820 */ /* 0x000fe20000400000 */
[----:B------:R-:W-:Y:S01]  /*3970*/  FMUL R9, R9, 1.4426950216293334961 ;  /* 0x3fb8aa3b09097820 */ /* 0x000fe20000400000 */
[--C-:B------:R-:W-:Y:S01]  /*3980*/  FADD R12, R12, -R82.reuse ;  /* 0x800000520c0c7221 */ /* 0x100fe20000000000 */
[--C-:B------:R-:W-:Y:S01]  /*3990*/  FADD R11, R11, -R82.reuse ;  /* 0x800000520b0b7221 */ /* 0x100fe20000000000 */
[--C-:B------:R-:W-:Y:S01]  /*39a0*/  FADD R13, R13, -R82.reuse ;  /* 0x800000520d0d7221 */ /* 0x100fe20000000000 */
[--C-:B------:R-:W-:Y:S01]  /*39b0*/  FADD R15, R15, -R82.reuse ;  /* 0x800000520f0f7221 */ /* 0x100fe20000000000 */
[----:B------:R-:W-:Y:S01]  /*39c0*/  FMUL R12, R12, 1.4426950216293334961 ;  /* 0x3fb8aa3b0c0c7820 */ /* 0x000fe20000400000 */
[----:B------:R-:W-:Y:S01]  /*39d0*/  MUFU.EX2 R64, R64 ;  /* 0x0000004000407308 */ /* 0x000fe20000000800 */
[----:B------:R-:W-:Y:S01]  /*39e0*/  FMUL R11, R11, 1.4426950216293334961 ;  /* 0x3fb8aa3b0b0b7820 */ /* 0x000fe20000400000 */
[----:B------:R-:W-:Y:S01]  /*39f0*/  FMUL R13, R13, 1.4426950216293334961 ;  /* 0x3fb8aa3b0d0d7820 */ /* 0x000fe20000400000 */
[--C-:B------:R-:W-:Y:S01]  /*3a00*/  FADD R14, R14, -R82.reuse ;  /* 0x800000520e0e7221 */ /* 0x100fe20000000000 */
[----:B------:R-:W-:Y:S01]  /*3a10*/  FMUL R15, R15, 1.4426950216293334961 ;  /* 0x3fb8aa3b0f0f7820 */ /* 0x000fe20000400000 */
[--C-:B------:R-:W-:Y:S01]  /*3a20*/  FADD R16, R16, -R82.reuse ;  /* 0x8000005210107221 */ /* 0x100fe20000000000 */
[--C-:B------:R-:W-:Y:S01]  /*3a30*/  FADD R17, R17, -R82.reuse ;  /* 0x8000005211117221 */ /* 0x100fe20000000000 */
[----:B------:R-:W-:Y:S01]  /*3a40*/  FMUL R14, R14, 1.4426950216293334961 ;  /* 0x3fb8aa3b0e0e7820 */ /* 0x000fe20000400000 */
[----:B------:R-:W0:Y:S01]  /*3a50*/  MUFU.EX2 R5, R5 ;  /* 0x0000000500057308 */ /* 0x000e220000000800 */
[----:B---3--:R1:W-:Y:S01]  /*3a60*/  STSM.16.M88 [R38+0x3800], R83 ;  /* 0x0038005326007844 */ /* 0x0083e20000000000 */
[----:B------:R-:W-:Y:S01]  /*3a70*/  FMUL R16, R16, 1.4426950216293334961 ;  /* 0x3fb8aa3b10107820 */ /* 0x000fe20000400000 */
[----:B------:R-:W-:Y:S01]  /*3a80*/  FMUL R17, R17, 1.4426950216293334961 ;  /* 0x3fb8aa3b11117820 */ /* 0x000fe20000400000 */
[--C-:B------:R-:W-:Y:S01]  /*3a90*/  FADD R18, R18, -R82.reuse ;  /* 0x8000005212127221 */ /* 0x100fe20000000000 */
[----:B------:R-:W-:Y:S01]  /*3aa0*/  BAR.SYNC.DEFER_BLOCKING 0x0 ;  /* 0x0000000000007b1d */ /* 0x000fe20000010000 */
[----:B------:R-:W-:-:S02]  /*3ab0*/  FADD R19, R19, -R82 ;  /* 0x8000005213137221 */ /* 0x000fc40000000000 */
[----:B------:R-:W-:Y:S02]  /*3ac0*/  FMUL R18, R18, 1.4426950216293334961 ;  /* 0x3fb8aa3b12127820 */ /* 0x000fe40000400000 */
[----:B------:R-:W-:Y:S01]  /*3ad0*/  FMUL R19, R19, 1.4426950216293334961 ;  /* 0x3fb8aa3b13137820 */ /* 0x000fe20000400000 */
[----:B------:R-:W2:Y:S01]  /*3ae0*/  MUFU.EX2 R4, R4 ;  /* 0x0000000400047308 */ /* 0x000ea20000000800 */
[----:B0-----:R-:W-:-:S07]  /*3af0*/  FADD R21, R64, R5 ;  /* 0x0000000540157221 */ /* 0x001fce0000000000 */
[----:B------:R-:W0:Y:S08]  /*3b00*/  MUFU.EX2 R7, R7 ;  /* 0x0000000700077308 */ /* 0x000e300000000800 */
[----:B------:R-:W3:Y:S01]  /*3b10*/  MUFU.EX2 R6, R6 ;  /* 0x0000000600067308 */ /* 0x000ee20000000800 */
[----:B------:R1:W4:Y:S01]  /*3b20*/  LDSM.16.M88 R86, [R37+UR12+0x3800] ;  /* 0x0038000c2556783b */ /* 0x0003220008000000 */
[----:B------:R-:W5:Y:S06]  /*3b30*/  SYNCS.PHASECHK.TRANS64.TRYWAIT P0, [UR37], R20 ;  /* 0x00000014ff0075a7 */ /* 0x000f6c0008001125 */
[----:B------:R-:W0:Y:S08]  /*3b40*/  MUFU.EX2 R9, R9 ;  /* 0x0000000900097308 */ /* 0x000e300000000800 */
[----:B------:R-:W0:Y:S08]  /*3b50*/  MUFU.EX2 R8, R8 ;  /* 0x0000000800087308 */ /* 0x000e300000000800 */
[----:B------:R2:W-:Y:S08]  /*3b60*/  MUFU.EX2 R66, R12 ;  /* 0x0000000c00427308 */ /* 0x0005f00000000800 */
[----:B------:R-:W1:Y:S01]  /*3b70*/  MUFU.EX2 R11, R11 ;  /* 0x0000000b000b7308 */ /* 0x000e620000000800 */
[----:B--2---:R-:W-:-:S04]  /*3b80*/  FADD R12, R4, R21 ;  /* 0x00000015040c7221 */ /* 0x004fc80000000000 */
[----:B0-----:R-:W-:-:S03]  /*3b90*/  FADD R21, R7, R12 ;  /* 0x0000000c07157221 */ /* 0x001fc60000000000 */
[----:B------:R-:W0:Y:S01]  /*3ba0*/  MUFU.EX2 R13, R13 ;  /* 0x0000000d000d7308 */ /* 0x000e220000000800 */
[----:B---3--:R-:W-:-:S07]  /*3bb0*/  FADD R12, R6, R21 ;  /* 0x00000015060c7221 */ /* 0x008fce0000000000 */
[----:B------:R2:W-:Y:S08]  /*3bc0*/  MUFU.EX2 R28, R15 ;  /* 0x0000000f001c7308 */ /* 0x0005f00000000800 */
[----:B------:R3:W0:Y:S01]  /*3bd0*/  MUFU.EX2 R29, R14 ;  /* 0x0000000e001d7308 */ /* 0x0006220000000800 */
[----:B--2---:R-:W-:-:S04]  /*3be0*/  FADD R15, R9, R12 ;  /* 0x0000000c090f7221 */ /* 0x004fc80000000000 */
[----:B------:R-:W-:-:S03]  /*3bf0*/  FADD R10, R8, R15 ;  /* 0x0000000f080a7221 */ /* 0x000fc60000000000 */
[----:B------:R2:W4:Y:S01]  /*3c00*/  MUFU.EX2 R30, R16 ;  /* 0x00000010001e7308 */ /* 0x0005220000000800 */
[----:B-1----:R-:W-:Y:S01]  /*3c10*/  FADD R15, R11, R10 ;  /* 0x0000000a0b0f7221 */ /* 0x002fe20000000000 */
[----:B---3--:R-:W-:-:S03]  /*3c20*/  IADD3 R14, P1, PT, R80, UR36, RZ ;  /* 0x00000024500e7c10 */ /* 0x008fc6000ff3e0ff */
[----:B------:R-:W-:Y:S01]  /*3c30*/  FADD R10, R66, R15 ;  /* 0x0000000f420a7221 */ /* 0x000fe20000000000 */
[----:B------:R-:W-:Y:S02]  /*3c40*/  IADD3.X R15, PT, PT, R81, UR8, RZ, P1, !PT ;  /* 0x00000008510f7c10 */ /* 0x000fe40008ffe4ff */
[----:B------:R-:W1:Y:S01]  /*3c50*/  MUFU.EX2 R31, R17 ;  /* 0x00000011001f7308 */ /* 0x000e620000000800 */
[----:B0-----:R-:W-:Y:S01]  /*3c60*/  FADD R10, R13, R10 ;  /* 0x0000000a0d0a7221 */ /* 0x001fe20000000000 */
[----:B--2---:R-:W-:-:S03]  /*3c70*/  IADD3 R16, P2, PT, R78, UR36, RZ ;  /* 0x000000244e107c10 */ /* 0x004fc6000ff5e0ff */
[----:B------:R-:W-:-:S03]  /*3c80*/  FADD R10, R29, R10 ;  /* 0x0000000a1d0a7221 */ /* 0x000fc60000000000 */
[----:B------:R-:W0:Y:S01]  /*3c90*/  MUFU.EX2 R67, R18 ;  /* 0x0000001200437308 */ /* 0x000e220000000800 */
[----:B------:R-:W-:-:S04]  /*3ca0*/  FADD R10, R28, R10 ;  /* 0x0000000a1c0a7221 */ /* 0x000fc80000000000 */
[----:B----4-:R-:W-:-:S03]  /*3cb0*/  FADD R10, R30, R10 ;  /* 0x0000000a1e0a7221 */ /* 0x010fc60000000000 */
[----:B------:R-:W2:Y:S01]  /*3cc0*/  MUFU.EX2 R12, R19 ;  /* 0x00000013000c7308 */ /* 0x000ea20000000800 */
[----:B-1----:R-:W-:-:S04]  /*3cd0*/  FADD R10, R31, R10 ;  /* 0x0000000a1f0a7221 */ /* 0x002fc80000000000 */
[----:B0-----:R-:W-:-:S04]  /*3ce0*/  FADD R10, R67, R10 ;  /* 0x0000000a430a7221 */ /* 0x001fc80000000000 */
[----:B--2---:R-:W-:-:S05]  /*3cf0*/  FADD R84, R12, R10 ;  /* 0x0000000a0c547221 */ /* 0x004fca0000000000 */
[----:B------:R0:W1:Y:S01]  /*3d00*/  SHFL.BFLY PT, R85, R84, 0x10, 0x1f ;  /* 0x0e001f0054557f89 */ /* 0x00006200000e0000 */
[----:B-----5:R-:W-:Y:S05]  /*3d10*/  @!P0 BRA `(.L_x_17) ;  /* 0x0000002400288947 */ /* 0x020fea0003800000 */
.L_x_25:
[----:B------:R-:W-:Y:S01]  /*3d20*/  IADD3.X R17, PT, PT, R79, UR8, RZ, P2, !PT ;  /* 0x000000084f117c10 */ /* 0x000fe200097fe4ff */
[----:B------:R2:W3:Y:S01]  /*3d30*/  LDG.E.U8 R87, desc[UR26][R14.64] ;  /* 0x0000001a0e577981 */ /* 0x0004e2000c1e1100 */
[----:B------:R-:W-:Y:S02]  /*3d40*/  IADD3 R18, P0, PT, R76, UR36, RZ ;  /* 0x000000244c127c10 */ /* 0x000fe4000ff1e0ff */
[----:B------:R-:W-:Y:S01]  /*3d50*/  IADD3 R20, P1, PT, R74, UR36, RZ ;  /* 0x000000244a147c10 */ /* 0x000fe2000ff3e0ff */
[----:B------:R-:W4:Y:S01]  /*3d60*/  LDG.E.U8 R89, desc[UR26][R16.64] ;  /* 0x0000001a10597981 */ /* 0x000f22000c1e1100 */
[----:B------:R-:W-:Y:S02]  /*3d70*/  IADD3 R22, P2, PT, R72, UR36, RZ ;  /* 0x0000002448167c10 */ /* 0x000fe4000ff5e0ff */
[----:B------:R-:W-:Y:S02]  /*3d80*/  IADD3.X R19, PT, PT, R77, UR8, RZ, P0, !PT ;  /* 0x000000084d137c10 */ /* 0x000fe400087fe4ff */
[----:B------:R-:W-:-:S02]  /*3d90*/  IADD3.X R21, PT, PT, R75, UR8, RZ, P1, !PT ;  /* 0x000000084b157c10 */ /* 0x000fc40008ffe4ff */
[----:B------:R-:W-:Y:S01]  /*3da0*/  IADD3.X R23, PT, PT, R73, UR8, RZ, P2, !PT ;  /* 0x0000000849177c10 */ /* 0x000fe200097fe4ff */
[----:B------:R-:W5:Y:S01]  /*3db0*/  LDG.E.U8 R91, desc[UR26][R18.64] ;  /* 0x0000001a125b7981 */ /* 0x000f62000c1e1100 */
[----:B------:R-:W-:Y:S02]  /*3dc0*/  IADD3 R24, P0, PT, R70, UR36, RZ ;  /* 0x0000002446187c10 */ /* 0x000fe4000ff1e0ff */
[----:B------:R-:W-:Y:S01]  /*3dd0*/  IADD3 R26, P1, PT, R68, UR36, RZ ;  /* 0x00000024441a7c10 */ /* 0x000fe2000ff3e0ff */
[----:B------:R-:W5:Y:S01]  /*3de0*/  LDG.E.U8 R93, desc[UR26][R20.64] ;  /* 0x0000001a145d7981 */ /* 0x000f62000c1e1100 */
[----:B--2---:R-:W-:Y:S02]  /*3df0*/  IADD3 R14, P2, PT, R62, UR36, RZ ;  /* 0x000000243e0e7c10 */ /* 0x004fe4000ff5e0ff */
[----:B------:R-:W-:Y:S01]  /*3e00*/  IADD3.X R25, PT, PT, R71, UR8, RZ, P0, !PT ;  /* 0x0000000847197c10 */ /* 0x000fe200087fe4ff */
[----:B------:R-:W2:Y:S01]  /*3e10*/  LDG.E.U8 R95, desc[UR26][R22.64] ;  /* 0x0000001a165f7981 */ /* 0x000ea2000c1e1100 */
[----:B------:R-:W-:-:S02]  /*3e20*/  IADD3.X R27, PT, PT, R69, UR8, RZ, P1, !PT ;  /* 0x00000008451b7c10 */ /* 0x000fc40008ffe4ff */
[----:B------:R-:W-:Y:S01]  /*3e30*/  IADD3.X R15, PT, PT, R63, UR8, RZ, P2, !PT ;  /* 0x000000083f0f7c10 */ /* 0x000fe200097fe4ff */
[----:B------:R-:W2:Y:S04]  /*3e40*/  LDG.E.U8 R97, desc[UR26][R24.64] ;  /* 0x0000001a18617981 */ /* 0x000ea8000c1e1100 */
[----:B------:R-:W2:Y:S04]  /*3e50*/  LDG.E.U8 R99, desc[UR26][R26.64] ;  /* 0x0000001a1a637981 */ /* 0x000ea8000c1e1100 */
[----:B------:R0:W2:Y:S01]  /*3e60*/  LDG.E.U8 R101, desc[UR26][R14.64] ;  /* 0x0000001a0e657981 */ /* 0x0000a2000c1e1100 */
[----:B------:R-:W-:-:S02]  /*3e70*/  F2FP.SATFINITE.E4M3.F32.PACK_AB_MERGE_C R4, R7, R4, RZ ;  /* 0x000000040704723e */ /* 0x000fc400048070ff */
[----:B------:R-:W-:Y:S02]  /*3e80*/  F2FP.SATFINITE.E4M3.F32.PACK_AB_MERGE_C R7, R28, R29, RZ ;  /* 0x0000001d1c07723e */ /* 0x000fe400048070ff */
[----:B------:R-:W-:Y:S02]  /*3e90*/  F2FP.SATFINITE.E4M3.F32.PACK_AB_MERGE_C R65, R11, R8, RZ ;  /* 0x000000080b41723e */ /* 0x000fe400048070ff */
[----:B------:R-:W-:Y:S02]  /*3ea0*/  F2FP.SATFINITE.E4M3.F32.PACK_AB_MERGE_C R67, R12, R67, RZ ;  /* 0x000000430c43723e */ /* 0x000fe400048070ff */
[----:B------:R-:W-:Y:S02]  /*3eb0*/  F2FP.SATFINITE.E4M3.F32.PACK_AB_MERGE_C R65, R9, R6, R65 ;  /* 0x000000060941723e */ /* 0x000fe40004807041 */
[----:B------:R-:W-:Y:S02]  /*3ec0*/  F2FP.SATFINITE.E4M3.F32.PACK_AB_MERGE_C R64, R5, R64, R4 ;  /* 0x000000400540723e */ /* 0x000fe40004807004 */
[----:B------:R-:W-:-:S02]  /*3ed0*/  F2FP.SATFINITE.E4M3.F32.PACK_AB_MERGE_C R66, R13, R66, R7 ;  /* 0x000000420d42723e */ /* 0x000fc40004807007 */
[----:B------:R-:W-:Y:S02]  /*3ee0*/  F2FP.SATFINITE.E4M3.F32.PACK_AB_MERGE_C R67, R31, R30, R67 ;  /* 0x0000001e1f43723e */ /* 0x000fe40004807043 */
[----:B0-----:R-:W0:Y:S02]  /*3ef0*/  LDTM.x32 R4, tmem[UR14] ;  /* 0x0000000e000479ee */ /* 0x001e2400082c0000 */
[C---:B0-----:R-:W-:Y:S01]  /*3f00*/  FMUL R4, R86.reuse, R4 ;  /* 0x0000000456047220 */ /* 0x041fe20000400000 */
        /* <DEDUP_REMOVED lines=30> */
[----:B------:R-:W-:Y:S01]  /*40f0*/  FMUL R35, R86, R35 ;  /* 0x0000002356237220 */ /* 0x000fe20000400000 */
[----:B------:R-:W-:Y:S01]  /*4100*/  ULEA UR37, UR34, UR12, 0x3 ;  /* 0x0000000c22257291 */ /* 0x000fe2000f8e18ff */
[----:B-1----:R-:W-:Y:S01]  /*4110*/  FADD R84, R84, R85 ;  /* 0x0000005554547221 */ /* 0x002fe20000000000 */
[----:B------:R-:W-:-:S02]  /*4120*/  UMOV UR22, UR6 ;  /* 0x0000000600167c82 */ /* 0x000fc40008000000 */
[----:B------:R-:W-:Y:S01]  /*4130*/  UIADD3 UR37, UPT, UPT, UR37, 0x4800, URZ ;  /* 0x0000480025257890 */ /* 0x000fe2000fffe0ff */
[----:B---3--:R0:W-:Y:S04]  /*4140*/  STS.U8 [R40+UR12+0x4000], R87 ;  /* 0x0040005728007988 */ /* 0x0081e8000800000c */
[----:B----4-:R0:W-:Y:S04]  /*4150*/  STS.U8 [R40+UR12+0x4100], R89 ;  /* 0x0041005928007988 */ /* 0x0101e8000800000c */
[----:B-----5:R0:W-:Y:S04]  /*4160*/  STS.U8 [R40+UR12+0x4200], R91 ;  /* 0x0042005b28007988 */ /* 0x0201e8000800000c */
[----:B------:R0:W-:Y:S04]  /*4170*/  STS.U8 [R40+UR12+0x4300], R93 ;  /* 0x0043005d28007988 */ /* 0x0001e8000800000c */
[----:B--2---:R0:W-:Y:S04]  /*4180*/  STS.U8 [R40+UR12+0x4400], R95 ;  /* 0x0044005f28007988 */ /* 0x0041e8000800000c */
[----:B------:R0:W-:Y:S04]  /*4190*/  STS.U8 [R40+UR12+0x4500], R97 ;  /* 0x0045006128007988 */ /* 0x0001e8000800000c */
[----:B------:R0:W-:Y:S04]  /*41a0*/  STS.U8 [R40+UR12+0x4600], R99 ;  /* 0x0046006328007988 */ /* 0x0001e8000800000c */
[----:B------:R0:W-:Y:S04]  /*41b0*/  STS.U8 [R40+UR12+0x4700], R101 ;  /* 0x0047006528007988 */ /* 0x0001e8000800000c */
[----:B------:R0:W-:Y:S01]  /*41c0*/  STS.128 [R43+0x2000], R64 ;  /* 0x002000402b007388 */ /* 0x0001e20000000c00 */
[----:B------:R-:W-:Y:S01]  /*41d0*/  NOP ;  /* 0x0000000000007918 */ /* 0x000fe20000000000 */
[----:B------:R0:W-:Y:S01]  /*41e0*/  STTM.x32 tmem[UR14], R4 ;  /* 0x00000004000079ed */ /* 0x0001e200082c000e */
[----:B------:R-:W1:Y:S02]  /*41f0*/  FENCE.VIEW.ASYNC.T ;  /* 0x00000000000073c6 */ /* 0x000e640000000200 */
[----:B-1----:R-:W-:Y:S06]  /*4200*/  BAR.SYNC.DEFER_BLOCKING 0x0 ;  /* 0x0000000000007b1d */ /* 0x002fec0000010000 */
[----:B------:R1:W-:Y:S06]  /*4210*/  MEMBAR.ALL.CTA ;  /* 0x0000000000007992 */ /* 0x0003ec0000008000 */
[----:B-1----:R-:W1:Y:S02]  /*4220*/  FENCE.VIEW.ASYNC.S ;  /* 0x00000000000073c6 */ /* 0x002e640000000000 */
[----:B-1----:R-:W-:Y:S06]  /*4230*/  BAR.SYNC.DEFER_BLOCKING 0x0 ;  /* 0x0000000000007b1d */ /* 0x002fec0000010000 */
[----:B------:R-:W-:Y:S05]  /*4240*/  BRA.U UP3, `(.L_x_18) ;  /* 0x0000000103287547 */ /* 0x000fea000b800000 */
[----:B------:R-:W-:Y:S01]  /*4250*/  UMOV UR8, UR37 ;  /* 0x0000002500087c82 */ /* 0x000fe20008000000 */
[----:B------:R-:W-:Y:S01]  /*4260*/  UMOV UR9, URZ ;  /* 0x000000ff00097c82 */ /* 0x000fe20008000000 */
[----:B------:R-:W-:Y:S01]  /*4270*/  UMOV UR20, UR31 ;  /* 0x0000001f00147c82 */ /* 0x000fe20008000000 */
[----:B------:R-:W-:Y:S01]  /*4280*/  UMOV UR21, 0xc0004010 ;  /* 0xc000401000157882 */ /* 0x000fe20000000000 */
[----:B------:R-:W-:Y:S01]  /*4290*/  UMOV UR24, 0x0 ;  /* 0x0000000000187882 */ /* 0x000fe20000000000 */
[----:B------:R-:W-:Y:S01]  /*42a0*/  UMOV UR25, 0x8100010 ;  /* 0x0810001000197882 */ /* 0x000fe20000000000 */
[----:B------:R-:W-:Y:S01]  /*42b0*/  UMOV UR8, UR8 ;  /* 0x0000000800087c82 */ /* 0x000fe20008000000 */
[----:B------:R1:W-:Y:S01]  /*42c0*/  UTCQMMA gdesc[UR18], gdesc[UR20], tmem[UR28], tmem[UR24], idesc[UR25], UPT ;  /* 0x00ff1814120075ea */ /* 0x0003e2000b80031c */
[----:B------:R1:W-:Y:S01]  /*42d0*/  UTCBAR [UR8], URZ ;  /* 0x000000ff080073e9 */ /* 0x0003e200080000ff */
[----:B------:R-:W-:Y:S02]  /*42e0*/  NOP ;  /* 0x0000000000007918 */ /* 0x000fe40000000000 */
.L_x_18:
[----:B------:R-:W-:Y:S01]  /*42f0*/  UISETP.GE.U32.AND UP0, UPT, UR7, UR29, UPT ;  /* 0x0000001d0700728c */ /* 0x000fe2000bf06070 */
[----:B------:R-:W-:Y:S01]  /*4300*/  FFMA R45, R83, R45, R84 ;  /* 0x0000002d532d7223 */ /* 0x000fe20000000054 */
[----:B------:R-:W-:Y:S01]  /*4310*/  UIADD3 UR34, UPT, UPT, UR34, 0x1, URZ ;  /* 0x0000000122227890 */ /* 0x000fe2000fffe0ff */
[----:B0-----:R-:W-:Y:S01]  /*4320*/  IMAD.U32 R20, RZ, RZ, UR22 ;  /* 0x00000016ff147e24 */ /* 0x001fe2000f8e00ff */
[----:B------:R-:W-:Y:S01]  /*4330*/  UISETP.GE.U32.AND.EX UP0, UPT, UR10, URZ, UPT, UP0 ;  /* 0x000000ff0a00728c */ /* 0x000fe2000bf06100 */
[----:B------:R-:W-:Y:S01]  /*4340*/  IMAD.MOV.U32 R65, RZ, RZ, R82 ;  /* 0x000000ffff417224 */ /* 0x000fe200078e0052 */
[----:B------:R-:W-:Y:S02]  /*4350*/  UISETP.GT.AND UP4, UPT, UR34, 0x1, UPT ;  /* 0x000000012200788c */ /* 0x000fe4000bf84270 */
[----:B------:R-:W-:Y:S02]  /*4360*/  UIADD3 UR36, UPT, UPT, UR32, UR36, URZ ;  /* 0x0000002420247290 */ /* 0x000fe4000fffe0ff */
[----:B-1----:R-:W-:-:S02]  /*4370*/  USEL UR8, URZ, 0x1, !UP4 ;  /* 0x00000001ff087887 */ /* 0x002fc4000e000000 */
[----:B------:R-:W-:Y:S02]  /*4380*/  UIADD3 UR35, UPT, UPT, UR33, UR35, URZ ;  /* 0x0000002321237290 */ /* 0x000fe4000fffe0ff */
[----:B------:R-:W-:Y:S02]  /*4390*/  USEL UR34, UR34, URZ, !UP4 ;  /* 0x000000ff22227287 */ /* 0x000fe4000e000000 */
[----:B------:R-:W-:Y:S01]  /*43a0*/  ULOP3.LUT UR6, UR6, UR8, URZ, 0x3c, !UPT ;  /* 0x0000000806067292 */ /* 0x000fe2000f8e3cff */
[----:B------:R-:W-:Y:S11]  /*43b0*/  BRA.U !UP0, `(.L_x_19) ;  /* 0xffffffe908707547 */ /* 0x000ff6000b83ffff */
[----:B------:R-:W-:Y:S01]  /*43c0*/  UISETP.GE.AND UP0, UPT, UR30, 0x1, UPT ;  /* 0x000000011e00788c */ /* 0x000fe2000bf06270 */
[----:B------:R-:W-:-:S08]  /*43d0*/  IMAD.MOV.U32 R65, RZ, RZ, R82 ;  /* 0x000000ffff417224 */ /* 0x000fd000078e0052 */
[----:B------:R-:W-:Y:S05]  /*43e0*/  BRA.U !UP0, `(.L_x_14) ;  /* 0x0000000108147547 */ /* 0x000fea000b800000 */
[----:B------:R-:W-:-:S06]  /*43f0*/  USHF.L.U32 UR4, UR22, 0x1f, URZ ;  /* 0x0000001f16047899 */ /* 0x000fcc00080006ff */
[----:B------:R-:W-:-:S04]  /*4400*/  IMAD.U32 R4, RZ, RZ, UR4 ;  /* 0x00000004ff047e24 */ /* 0x000fc8000f8e00ff */
[----:B------:R-:W0:Y:S02]  /*4410*/  SYNCS.PHASECHK.TRANS64.TRYWAIT P0, [UR37], R4 ;  /* 0x00000004ff0075a7 */ /* 0x000e240008001125 */
[----:B0-----:R-:W-:Y:S05]  /*4420*/  @!P0 BRA `(.L_x_20) ;  /* 0x0000001c00708947 */ /* 0x001fea0003800000 */
.L_x_26:
[----:B------:R-:W-:-:S07]  /*4430*/  IMAD.MOV.U32 R65, RZ, RZ, R82 ;  /* 0x000000ffff417224 */ /* 0x000fce00078e0052 */
.L_x_14:
[----:B------:R-:W-:Y:S01]  /*4440*/  BAR.SYNC.DEFER_BLOCKING 0x0 ;  /* 0x0000000000007b1d */ /* 0x000fe20000010000 */
[----:B------:R-:W-:Y:S02]  /*4450*/  FSETP.GEU.AND P1, PT, R45, 1.175494350822287508e-38, PT ;  /* 0x008000002d00780b */ /* 0x000fe40003f2e000 */
[----:B------:R-:W-:Y:S02]  /*4460*/  LEA R43, R36, UR12, 0x5 ;  /* 0x0000000c242b7c11 */ /* 0x000fe4000f8e28ff */
[----:B------:R-:W-:Y:S01]  /*4470*/  FSEL R36, RZ, -23, P1 ;  /* 0xc1b80000ff247808 */ /* 0x000fe20000800000 */
[----:B------:R-:W1:Y:S02]  /*4480*/  LDCU.64 UR4, c[0x0][0x3e0] ;  /* 0x00007c00ff0477ac */ /* 0x000e640008000a00 */
[----:B------:R-:W2:Y:S01]  /*4490*/  LDC.64 R80, c[0x0][0x398] ;  /* 0x0000e600ff507b82 */ /* 0x000ea20000000a00 */
[----:B------:R-:W-:Y:S01]  /*44a0*/  IMAD R44, R44, 0x10, R43 ;  /* 0x000000102c2c7824 */ /* 0x000fe200078e022b */
[----:B------:R-:W3:Y:S06]  /*44b0*/  @!P6 SYNCS.CCTL.IV [UR12+0x4800] ;  /* 0x00480000ff00e9b1 */ /* 0x000eec000800000c */
[----:B---3--:R-:W-:Y:S01]  /*44c0*/  BAR.SYNC.DEFER_BLOCKING 0x0 ;  /* 0x0000000000007b1d */ /* 0x008fe20000010000 */
[----:B-1----:R-:W-:-:S05]  /*44d0*/  UIMAD UR4, UR11, UR4, URZ ;  /* 0x000000040b0472a4 */ /* 0x002fca000f8e02ff */
[----:B------:R-:W1:Y:S02]  /*44e0*/  @!P6 SYNCS.CCTL.IV [UR12+0x4808] ;  /* 0x00480800ff00e9b1 */ /* 0x000e64000800000c */
[----:B-1----:R1:W-:Y:S01]  /*44f0*/  STSM.16.M88 [R38], R45 ;  /* 0x0000002d26007844 */ /* 0x0023e20000000000 */
[----:B------:R-:W-:Y:S01]  /*4500*/  BAR.SYNC.DEFER_BLOCKING 0x0 ;  /* 0x0000000000007b1d */ /* 0x000fe20000010000 */
[----:B-1----:R-:W-:-:S05]  /*4510*/  @!P1 FMUL R45, R45, 8388608 ;  /* 0x4b0000002d2d9820 */ /* 0x002fca0000400000 */
[----:B0-----:R-:W0:Y:S01]  /*4520*/  LDTM.x32 R4, tmem[UR14] ;  /* 0x0000000e000479ee */ /* 0x001e2200082c0000 */
[----:B------:R-:W-:-:S05]  /*4530*/  VIADD R40, R45, 0xc0cafb0d ;  /* 0xc0cafb0d2d287836 */ /* 0x000fca0000000000 */
[----:B------:R-:W-:-:S04]  /*4540*/  LOP3.LUT R40, R40, 0xff800000, RZ, 0xc0, !PT ;  /* 0xff80000028287812 */ /* 0x000fc800078ec0ff */
[----:B------:R-:W-:Y:S01]  /*4550*/  I2FP.F32.S32 R41, R40 ;  /* 0x0000002800297245 */ /* 0x000fe20000201400 */
[----:B------:R-:W-:Y:S01]  /*4560*/  IMAD.IADD R40, R45, 0x1, -R40 ;  /* 0x000000012d287824 */ /* 0x000fe200078e0a28 */
[----:B------:R-:W1:Y:S03]  /*4570*/  LDSM.16.M88 R39, [R37+UR12] ;  /* 0x0000000c2527783b */ /* 0x000e660008000000 */
[----:B------:R-:W-:Y:S01]  /*4580*/  FADD R40, R40, -1 ;  /* 0xbf80000028287421 */ /* 0x000fe20000000000 */
[----:B------:R-:W-:Y:S01]  /*4590*/  NOP ;  /* 0x0000000000007918 */ /* 0x000fe20000000000 */
[----:B------:R-:W-:Y:S01]  /*45a0*/  FFMA.FTZ R36, R41, 1.1920928955078125e-07, R36 ;  /* 0x3400000029247823 */ /* 0x000fe20000010024 */
[----:B0-----:R-:W-:Y:S01]  /*45b0*/  BAR.SYNC.DEFER_BLOCKING 0x0 ;  /* 0x0000000000007b1d */ /* 0x001fe20000010000 */
[C---:B-1----:R-:W-:Y:S02]  /*45c0*/  FSETP.GT.AND P0, PT, |R39|.reuse, 8.50705917302346158658e+37, PT ;  /* 0x7e8000002700780b */ /* 0x042fe40003f04200 */
[----:B------:R-:W-:-:S11]  /*45d0*/  FSETP.GEU.AND P1, PT, |R39|, 1.175494350822287508e-38, PT ;  /* 0x008000002700780b */ /* 0x000fd60003f2e200 */
[----:B------:R-:W-:Y:S01]  /*45e0*/  @P0 FMUL R39, R39, 0.25 ;  /* 0x3e80000027270820 */ /* 0x000fe20000400000 */
[----:B------:R-:W-:Y:S01]  /*45f0*/  @P0 FMUL R20, R20, 0.25 ;  /* 0x3e80000014140820 */ /* 0x000fe20000400000 */
[----:B------:R-:W-:Y:S01]  /*4600*/  @P0 FMUL R21, R21, 0.25 ;  /* 0x3e80000015150820 */ /* 0x000fe20000400000 */
[----:B------:R-:W-:Y:S01]  /*4610*/  @P0 FMUL R22, R22, 0.25 ;  /* 0x3e80000016160820 */ /* 0x000fe20000400000 */
[----:B------:R-:W-:Y:S01]  /*4620*/  @!P1 FMUL R39, R39, 16777216 ;  /* 0x4b80000027279820 */ /* 0x000fe20000400000 */
[----:B------:R-:W-:Y:S01]  /*4630*/  @P0 FMUL R23, R23, 0.25 ;  /* 0x3e80000017170820 */ /* 0x000fe20000400000 */
[----:B------:R-:W-:Y:S01]  /*4640*/  @P0 FMUL R24, R24, 0.25 ;  /* 0x3e80000018180820 */ /* 0x000fe20000400000 */
[----:B------:R-:W-:Y:S01]  /*4650*/  @P0 FMUL R25, R25, 0.25 ;  /* 0x3e80000019190820 */ /* 0x000fe20000400000 */
[----:B------:R-:W-:Y:S01]  /*4660*/  @P0 FMUL R4, R4, 0.25 ;  /* 0x3e80000004040820 */ /* 0x000fe20000400000 */
[----:B------:R-:W-:Y:S01]  /*4670*/  @P0 FMUL R5, R5, 0.25 ;  /* 0x3e80000005050820 */ /* 0x000fe20000400000 */
[----:B------:R-:W0:Y:S01]  /*4680*/  MUFU.RCP R39, R39 ;  /* 0x0000002700277308 */ /* 0x000e220000001000 */
[----:B------:R-:W-:Y:S01]  /*4690*/  @P0 FMUL R6, R6, 0.25 ;  /* 0x3e80000006060820 */ /* 0x000fe20000400000 */
[----:B------:R-:W-:Y:S01]  /*46a0*/  @P0 FMUL R7, R7, 0.25 ;  /* 0x3e80000007070820 */ /* 0x000fe20000400000 */
[----:B------:R-:W-:Y:S01]  /*46b0*/  @P0 FMUL R8, R8, 0.25 ;  /* 0x3e80000008080820 */ /* 0x000fe20000400000 */
[----:B------:R-:W-:Y:S01]  /*46c0*/  @P0 FMUL R9, R9, 0.25 ;  /* 0x3e80000009090820 */ /* 0x000fe20000400000 */
[----:B------:R-:W-:Y:S01]  /*46d0*/  @P0 FMUL R26, R26, 0.25 ;  /* 0x3e8000001a1a0820 */ /* 0x000fe20000400000 */
[----:B------:R-:W-:Y:S01]  /*46e0*/  @P0 FMUL R27, R27, 0.25 ;  /* 0x3e8000001b1b0820 */ /* 0x000fe20000400000 */
[----:B------:R-:W-:Y:S01]  /*46f0*/  @P0 FMUL R28, R28, 0.25 ;  /* 0x3e8000001c1c0820 */ /* 0x000fe20000400000 */
[----:B------:R-:W-:Y:S01]  /*4700*/  @P0 FMUL R29, R29, 0.25 ;  /* 0x3e8000001d1d0820 */ /* 0x000fe20000400000 */
[----:B------:R-:W-:Y:S01]  /*4710*/  @!P1 FMUL R20, R20, 16777216 ;  /* 0x4b80000014149820 */ /* 0x000fe20000400000 */
[----:B------:R-:W-:Y:S01]  /*4720*/  @!P1 FMUL R21, R21, 16777216 ;  /* 0x4b80000015159820 */ /* 0x000fe20000400000 */
[----:B------:R-:W-:Y:S01]  /*4730*/  @!P1 FMUL R22, R22, 16777216 ;  /* 0x4b80000016169820 */ /* 0x000fe20000400000 */
[----:B------:R-:W-:Y:S01]  /*4740*/  @!P1 FMUL R23, R23, 16777216 ;  /* 0x4b80000017179820 */ /* 0x000fe20000400000 */
[----:B------:R-:W-:Y:S01]  /*4750*/  @!P1 FMUL R24, R24, 16777216 ;  /* 0x4b80000018189820 */ /* 0x000fe20000400000 */
[----:B------:R-:W-:Y:S01]  /*4760*/  @!P1 FMUL R25, R25, 16777216 ;  /* 0x4b80000019199820 */ /* 0x000fe20000400000 */
        /* <DEDUP_REMOVED lines=14> */
[C---:B0-----:R-:W-:Y:S01]  /*4850*/  FMUL R20, R39.reuse, R20 ;  /* 0x0000001427147220 */ /* 0x041fe20000400000 */
[C---:B------:R-:W-:Y:S01]  /*4860*/  FMUL R21, R39.reuse, R21 ;  /* 0x0000001527157220 */ /* 0x040fe20000400000 */
[C---:B------:R-:W-:Y:S01]  /*4870*/  FMUL R22, R39.reuse, R22 ;  /* 0x0000001627167220 */ /* 0x040fe20000400000 */
[----:B------:R-:W-:Y:S01]  /*4880*/  FMUL R23, R39, R23 ;  /* 0x0000001727177220 */ /* 0x000fe20000400000 */
[----:B------:R-:W-:Y:S01]  /*4890*/  @P0 FMUL R12, R12, 0.25 ;  /* 0x3e8000000c0c0820 */ /* 0x000fe20000400000 */
[----:B------:R-:W-:Y:S01]  /*48a0*/  @P0 FMUL R13, R13, 0.25 ;  /* 0x3e8000000d0d0820 */ /* 0x000fe20000400000 */
[----:B------:R-:W-:Y:S01]  /*48b0*/  @P0 FMUL R14, R14, 0.25 ;  /* 0x3e8000000e0e0820 */ /* 0x000fe20000400000 */
[----:B------:R-:W-:Y:S01]  /*48c0*/  @P0 FMUL R15, R15, 0.25 ;  /* 0x3e8000000f0f0820 */ /* 0x000fe20000400000 */
[----:B------:R-:W-:Y:S01]  /*48d0*/  @P0 FMUL R16, R16, 0.25 ;  /* 0x3e80000010100820 */ /* 0x000fe20000400000 */
[----:B------:R-:W-:Y:S01]  /*48e0*/  @P0 FMUL R17, R17, 0.25 ;  /* 0x3e80000011110820 */ /* 0x000fe20000400000 */
[C---:B------:R-:W-:Y:S01]  /*48f0*/  FMUL R24, R39.reuse, R24 ;  /* 0x0000001827187220 */ /* 0x040fe20000400000 */
[----:B------:R-:W-:Y:S01]  /*4900*/  FMUL R25, R39, R25 ;  /* 0x0000001927197220 */ /* 0x000fe20000400000 */
[----:B------:R-:W-:Y:S01]  /*4910*/  @!P1 FMUL R10, R10, 16777216 ;  /* 0x4b8000000a0a9820 */ /* 0x000fe20000400000 */
[----:B------:R-:W-:Y:S01]  /*4920*/  @!P1 FMUL R11, R11, 16777216 ;  /* 0x4b8000000b0b9820 */ /* 0x000fe20000400000 */
[----:B------:R-:W-:Y:S01]  /*4930*/  @!P1 FMUL R18, R18, 16777216 ;  /* 0x4b80000012129820 */ /* 0x000fe20000400000 */
[----:B------:R-:W-:Y:S01]  /*4940*/  @!P1 FMUL R19, R19, 16777216 ;  /* 0x4b80000013139820 */ /* 0x000fe20000400000 */
        /* <DEDUP_REMOVED lines=10> */
[----:B------:R-:W-:Y:S01]  /*49f0*/  @!P1 FMUL R12, R12, 16777216 ;  /* 0x4b8000000c0c9820 */ /* 0x000fe20000400000 */
[----:B------:R-:W-:Y:S01]  /*4a00*/  @!P1 FMUL R13, R13, 16777216 ;  /* 0x4b8000000d0d9820 */ /* 0x000fe20000400000 */
[----:B------:R-:W-:Y:S01]  /*4a10*/  @!P1 FMUL R14, R14, 16777216 ;  /* 0x4b8000000e0e9820 */ /* 0x000fe20000400000 */
[----:B------:R-:W-:Y:S01]  /*4a20*/  @!P1 FMUL R15, R15, 16777216 ;  /* 0x4b8000000f0f9820 */ /* 0x000fe20000400000 */
[----:B------:R-:W-:Y:S01]  /*4a30*/  @!P1 FMUL R16, R16, 16777216 ;  /* 0x4b80000010109820 */ /* 0x000fe20000400000 */
[----:B------:R-:W-:Y:S01]  /*4a40*/  @!P1 FMUL R17, R17, 16777216 ;  /* 0x4b80000011119820 */ /* 0x000fe20000400000 */
[----:B------:R-:W-:Y:S01]  /*4a50*/  F2FP.SATFINITE.E4M3.F32.PACK_AB_MERGE_C R20, R21, R20, RZ ;  /* 0x000000141514723e */ /* 0x000fe200048070ff */
[----:B------:R-:W-:Y:S01]  /*4a60*/  FMUL R10, R39, R10 ;  /* 0x0000000a270a7220 */ /* 0x000fe20000400000 */
[----:B------:R-:W-:Y:S01]  /*4a70*/  F2FP.SATFINITE.E4M3.F32.PACK_AB_MERGE_C R22, R23, R22, RZ ;  /* 0x000000161716723e */ /* 0x000fe200048070ff */
[C---:B------:R-:W-:Y:S01]  /*4a80*/  FMUL R11, R39.reuse, R11 ;  /* 0x0000000b270b7220 */ /* 0x040fe20000400000 */
[C---:B------:R-:W-:Y:S01]  /*4a90*/  FMUL R18, R39.reuse, R18 ;  /* 0x0000001227127220 */ /* 0x040fe20000400000 */
[----:B------:R-:W-:Y:S01]  /*4aa0*/  FMUL R19, R39, R19 ;  /* 0x0000001327137220 */ /* 0x000fe20000400000 */
[----:B------:R-:W-:Y:S01]  /*4ab0*/  F2FP.SATFINITE.E4M3.F32.PACK_AB_MERGE_C R24, R25, R24, RZ ;  /* 0x000000181918723e */ /* 0x000fe200048070ff */
[----:B------:R-:W-:Y:S01]  /*4ac0*/  @P0 FMUL R34, R34, 0.25 ;  /* 0x3e80000022220820 */ /* 0x000fe20000400000 */
[----:B------:R-:W-:Y:S01]  /*4ad0*/  @P0 FMUL R35, R35, 0.25 ;  /* 0x3e80000023230820 */ /* 0x000fe20000400000 */
[----:B------:R-:W-:Y:S01]  /*4ae0*/  F2FP.SATFINITE.E4M3.F32.PACK_AB_MERGE_C R5, R5, R4, RZ ;  /* 0x000000040505723e */ /* 0x000fe200048070ff */
[----:B------:R-:W-:Y:S01]  /*4af0*/  FMUL R12, R39, R12 ;  /* 0x0000000c270c7220 */ /* 0x000fe20000400000 */
[----:B------:R-:W-:Y:S01]  /*4b00*/  F2FP.SATFINITE.E4M3.F32.PACK_AB_MERGE_C R6, R7, R6, RZ ;  /* 0x000000060706723e */ /* 0x000fe200048070ff */
[----:B------:R-:W-:Y:S01]  /*4b10*/  FMUL R13, R39, R13 ;  /* 0x0000000d270d7220 */ /* 0x000fe20000400000 */
        /* <DEDUP_REMOVED lines=8> */
[----:B------:R-:W-:Y:S01]  /*4ba0*/  LOP3.LUT R20, R20, 0xffff, RZ, 0xc0, !PT ;  /* 0x0000ffff14147812 */ /* 0x000fe200078ec0ff */
[----:B------:R-:W-:Y:S01]  /*4bb0*/  @P0 FMUL R31, R31, 0.25 ;  /* 0x3e8000001f1f0820 */ /* 0x000fe20000400000 */
[----:B------:R-:W-:Y:S01]  /*4bc0*/  LOP3.LUT R27, R22, 0xffff, RZ, 0xc0, !PT ;  /* 0x0000ffff161b7812 */ /* 0x000fe200078ec0ff */
[----:B------:R-:W-:Y:S01]  /*4bd0*/  @P0 FMUL R32, R32, 0.25 ;  /* 0x3e80000020200820 */ /* 0x000fe20000400000 */
[----:B------:R-:W-:Y:S01]  /*4be0*/  LOP3.LUT R29, R24, 0xffff, RZ, 0xc0, !PT ;  /* 0x0000ffff181d7812 */ /* 0x000fe200078ec0ff */
[----:B------:R-:W-:Y:S01]  /*4bf0*/  @P0 FMUL R33, R33, 0.25 ;  /* 0x3e80000021210820 */ /* 0x000fe20000400000 */
[----:B------:R-:W-:Y:S01]  /*4c00*/  F2FP.SATFINITE.E4M3.F32.PACK_AB_MERGE_C R4, R11, R10, RZ ;  /* 0x0000000a0b04723e */ /* 0x000fe200048070ff */
[----:B------:R-:W-:Y:S01]  /*4c10*/  @!P1 FMUL R34, R34, 16777216 ;  /* 0x4b80000022229820 */ /* 0x000fe20000400000 */
[----:B------:R-:W-:Y:S01]  /*4c20*/  F2FP.SATFINITE.E4M3.F32.PACK_AB_MERGE_C R18, R19, R18, RZ ;  /* 0x000000121312723e */ /* 0x000fe200048070ff */
[----:B------:R-:W-:Y:S01]  /*4c30*/  @!P1 FMUL R35, R35, 16777216 ;  /* 0x4b80000023239820 */ /* 0x000fe20000400000 */
[----:B------:R-:W-:Y:S01]  /*4c40*/  LOP3.LUT R11, R5, 0xffff, RZ, 0xc0, !PT ;  /* 0x0000ffff050b7812 */ /* 0x000fe200078ec0ff */
[----:B------:R-:W-:Y:S01]  /*4c50*/  @!P1 FMUL R30, R30, 16777216 ;  /* 0x4b8000001e1e9820 */ /* 0x000fe20000400000 */
[----:B------:R-:W-:Y:S01]  /*4c60*/  LOP3.LUT R42, R6, 0xffff, RZ, 0xc0, !PT ;  /* 0x0000ffff062a7812 */ /* 0x000fe200078ec0ff */
[----:B------:R-:W-:Y:S01]  /*4c70*/  @!P1 FMUL R31, R31, 16777216 ;  /* 0x4b8000001f1f9820 */ /* 0x000fe20000400000 */
[----:B------:R-:W-:Y:S01]  /*4c80*/  LOP3.LUT R19, R8, 0xffff, RZ, 0xc0, !PT ;  /* 0x0000ffff08137812 */ /* 0x000fe200078ec0ff */
[----:B------:R-:W-:Y:S01]  /*4c90*/  @!P1 FMUL R32, R32, 16777216 ;  /* 0x4b80000020209820 */ /* 0x000fe20000400000 */
[----:B------:R-:W-:Y:S01]  /*4ca0*/  PRMT R9, R20, 0x3340, R27 ;  /* 0x0000334014097816 */ /* 0x000fe2000000001b */
[----:B------:R-:W-:Y:S01]  /*4cb0*/  @!P1 FMUL R33, R33, 16777216 ;  /* 0x4b80000021219820 */ /* 0x000fe20000400000 */
[----:B------:R-:W-:Y:S01]  /*4cc0*/  F2FP.SATFINITE.E4M3.F32.PACK_AB_MERGE_C R12, R13, R12, RZ ;  /* 0x0000000c0d0c723e */ /* 0x000fe200048070ff */
[----:B------:R-:W-:Y:S01]  /*4cd0*/  FMUL R34, R39, R34 ;  /* 0x0000002227227220 */ /* 0x000fe20000400000 */
[----:B------:R-:W-:Y:S01]  /*4ce0*/  F2FP.SATFINITE.E4M3.F32.PACK_AB_MERGE_C R14, R15, R14, RZ ;  /* 0x0000000e0f0e723e */ /* 0x000fe200048070ff */
[----:B------:R-:W-:Y:S01]  /*4cf0*/  FMUL R35, R39, R35 ;  /* 0x0000002327237220 */ /* 0x000fe20000400000 */
[----:B------:R-:W-:Y:S01]  /*4d00*/  F2FP.SATFINITE.E4M3.F32.PACK_AB_MERGE_C R16, R17, R16, RZ ;  /* 0x000000101110723e */ /* 0x000fe200048070ff */
[----:B------:R-:W-:Y:S01]  /*4d10*/  FMUL R30, R39, R30 ;  /* 0x0000001e271e7220 */ /* 0x000fe20000400000 */
[--C-:B------:R-:W-:Y:S01]  /*4d20*/  PRMT R10, R29, 0x3340, R0.reuse ;  /* 0x000033401d0a7816 */ /* 0x100fe20000000000 */
[----:B------:R-:W-:Y:S01]  /*4d30*/  FMUL R31, R39, R31 ;  /* 0x0000001f271f7220 */ /* 0x000fe20000400000 */
[----:B------:R-:W-:Y:S01]  /*4d40*/  PRMT R6, R19, 0x3340, R0 ;  /* 0x0000334013067816 */ /* 0x000fe20000000000 */
[----:B------:R-:W-:Y:S01]  /*4d50*/  FMUL R32, R39, R32 ;  /* 0x0000002027207220 */ /* 0x000fe20000400000 */
[----:B------:R-:W-:Y:S01]  /*4d60*/  PRMT R5, R11, 0x3340, R42 ;  /* 0x000033400b057816 */ /* 0x000fe2000000002a */
[----:B------:R-:W-:Y:S01]  /*4d70*/  FMUL R33, R39, R33 ;  /* 0x0000002127217220 */ /* 0x000fe20000400000 */
[----:B------:R-:W-:-:S02]  /*4d80*/  LOP3.LUT R12, R12, 0xffff, RZ, 0xc0, !PT ;  /* 0x0000ffff0c0c7812 */ /* 0x000fc400078ec0ff */
[----:B------:R-:W-:Y:S02]  /*4d90*/  LOP3.LUT R23, R14, 0xffff, RZ, 0xc0, !PT ;  /* 0x0000ffff0e177812 */ /* 0x000fe400078ec0ff */
[----:B------:R-:W-:Y:S02]  /*4da0*/  LOP3.LUT R25, R16, 0xffff, RZ, 0xc0, !PT ;  /* 0x0000ffff10197812 */ /* 0x000fe400078ec0ff */
[----:B------:R-:W-:Y:S02]  /*4db0*/  PRMT R17, R9, 0x5410, R10 ;  /* 0x0000541009117816 */ /* 0x000fe4000000000a */
[----:B------:R-:W0:Y:S01]  /*4dc0*/  LDC R9, c[0x0][0x3e8] ;  /* 0x0000fa00ff097b82 */ /* 0x000e220000000800 */
[----:B------:R-:W-:Y:S02]  /*4dd0*/  PRMT R13, R5, 0x5410, R6 ;  /* 0x00005410050d7816 */ /* 0x000fe40000000006 */
[----:B------:R-:W-:Y:S01]  /*4de0*/  F2FP.SATFINITE.E4M3.F32.PACK_AB_MERGE_C R34, R35, R34, RZ ;  /* 0x000000222322723e */ /* 0x000fe200048070ff */
[----:B------:R-:W-:Y:S01]  /*4df0*/  IMAD.MOV.U32 R35, RZ, RZ, 0x3dc6b27f ;  /* 0x3dc6b27fff237424 */ /* 0x000fe200078e00ff */
[----:B------:R-:W-:-:S02]  /*4e00*/  SHF.R.U32.HI R5, RZ, 0x8, R11 ;  /* 0x00000008ff057819 */ /* 0x000fc4000001160b */
[----:B------:R-:W-:Y:S02]  /*4e10*/  PRMT R8, R25, 0x3340, R0 ;  /* 0x0000334019087816 */ /* 0x000fe40000000000 */
[----:B------:R-:W-:Y:S02]  /*4e20*/  PRMT R7, R12, 0x3340, R23 ;  /* 0x000033400c077816 */ /* 0x000fe40000000017 */
[----:B------:R-:W-:Y:S02]  /*4e30*/  F2FP.SATFINITE.E4M3.F32.PACK_AB_MERGE_C R30, R31, R30, RZ ;  /* 0x0000001e1f1e723e */ /* 0x000fe400048070ff */
[----:B------:R-:W-:Y:S02]  /*4e40*/  F2FP.SATFINITE.E4M3.F32.PACK_AB_MERGE_C R32, R33, R32, RZ ;  /* 0x000000202120723e */ /* 0x000fe400048070ff */
[----:B------:R-:W-:Y:S01]  /*4e50*/  LOP3.LUT R21, R5, 0xffff, RZ, 0xc0, !PT ;  /* 0x0000ffff05157812 */ /* 0x000fe200078ec0ff */
[----:B------:R-:W-:Y:S01]  /*4e60*/  FFMA.FTZ R5, R40, R35, -0.16845393180847167969 ;  /* 0xbe2c7f3028057423 */ /* 0x000fe20000010023 */
[----:B------:R-:W-:-:S02]  /*4e70*/  PRMT R15, R7, 0x5410, R8 ;  /* 0x00005410070f7816 */ /* 0x000fc40000000008 */
[----:B------:R-:W-:Y:S01]  /*4e80*/  SHF.R.U32.HI R6, RZ, 0x8, R42 ;  /* 0x00000008ff067819 */ /* 0x000fe2000001162a */
[----:B------:R-:W-:Y:S01]  /*4e90*/  FFMA.FTZ R5, R40, R5, 0.1716887056827545166 ;  /* 0x3e2fcf2a28057423 */ /* 0x000fe20000010005 */
[----:B------:R-:W-:Y:S02]  /*4ea0*/  SHF.R.U32.HI R7, RZ, 0x8, R19 ;  /* 0x00000008ff077819 */ /* 0x000fe40000011613 */
[----:B------:R-:W-:Y:S01]  /*4eb0*/  LOP3.LUT R28, R28, 0xffff, RZ, 0xc0, !PT ;  /* 0x0000ffff1c1c7812 */ /* 0x000fe200078ec0ff */
[----:B------:R-:W-:Y:S01]  /*4ec0*/  FFMA.FTZ R5, R40, R5, -0.17900948226451873779 ;  /* 0xbe374e4328057423 */ /* 0x000fe20000010005 */
[----:B------:R-:W-:Y:S02]  /*4ed0*/  LOP3.LUT R31, R30, 0xffff, RZ, 0xc0, !PT ;  /* 0x0000ffff1e1f7812 */ /* 0x000fe400078ec0ff */
[----:B------:R-:W-:Y:S01]  /*4ee0*/  LOP3.LUT R33, R32, 0xffff, RZ, 0xc0, !PT ;  /* 0x0000ffff20217812 */ /* 0x000fe200078ec0ff */
[----:B------:R-:W-:Y:S01]  /*4ef0*/  FFMA.FTZ R5, R40, R5, 0.20512372255325317383 ;  /* 0x3e520bf428057423 */ /* 0x000fe20000010005 */
[----:B------:R-:W-:-:S02]  /*4f00*/  LOP3.LUT R6, R6, 0xffff, RZ, 0xc0, !PT ;  /* 0x0000ffff06067812 */ /* 0x000fc400078ec0ff */
[----:B------:R-:W-:Y:S01]  /*4f10*/  LOP3.LUT R7, R7, 0xffff, RZ, 0xc0, !PT ;  /* 0x0000ffff07077812 */ /* 0x000fe200078ec0ff */
[----:B------:R-:W-:Y:S01]  /*4f20*/  FFMA.FTZ R5, R40, R5, -0.24046532809734344482 ;  /* 0xbe763c8b28057423 */ /* 0x000fe20000010005 */
[----:B------:R-:W-:Y:S02]  /*4f30*/  PRMT R11, R33, 0x3340, R0 ;  /* 0x00003340210b7816 */ /* 0x000fe40000000000 */
[----:B------:R-:W-:Y:S01]  /*4f40*/  PRMT R8, R28, 0x3340, R31 ;  /* 0x000033401c087816 */ /* 0x000fe2000000001f */
[C---:B------:R-:W-:Y:S01]  /*4f50*/  FFMA.FTZ R5, R40.reuse, R5, 0.28857114911079406738 ;  /* 0x3e93bf9928057423 */ /* 0x040fe20000010005 */
[----:B------:R-:W-:Y:S02]  /*4f60*/  PRMT R21, R21, 0x3340, R6 ;  /* 0x0000334015157816 */ /* 0x000fe40000000006 */
[----:B------:R-:W-:Y:S01]  /*4f70*/  PRMT R14, R7, 0x3340, R0 ;  /* 0x00003340070e7816 */ /* 0x000fe20000000000 */
[----:B------:R-:W-:Y:S01]  /*4f80*/  FFMA.FTZ R5, R40, R5, -0.36067417263984680176 ;  /* 0xbeb8aa4928057423 */ /* 0x000fe20000010005 */
[----:B------:R-:W-:-:S02]  /*4f90*/  SHF.R.U32.HI R6, RZ, 0x8, R12 ;  /* 0x00000008ff067819 */ /* 0x000fc4000001160c */
[----:B------:R-:W-:Y:S02]  /*4fa0*/  SHF.R.U32.HI R7, RZ, 0x8, R23 ;  /* 0x00000008ff077819 */ /* 0x000fe40000011617 */
[----:B------:R-:W-:Y:S02]  /*4fb0*/  PRMT R19, R8, 0x5410, R11 ;  /* 0x0000541008137816 */ /* 0x000fe4000000000b */
[----:B------:R-:W-:Y:S02]  /*4fc0*/  SHF.R.U32.HI R8, RZ, 0x8, R25 ;  /* 0x00000008ff087819 */ /* 0x000fe40000011619 */
[----:B------:R-:W-:Y:S02]  /*4fd0*/  SHF.R.U32.HI R10, RZ, 0x8, R20 ;  /* 0x00000008ff0a7819 */ /* 0x000fe40000011614 */
[----:B------:R-:W-:Y:S02]  /*4fe0*/  SHF.R.U32.HI R11, RZ, 0x8, R27 ;  /* 0x00000008ff0b7819 */ /* 0x000fe4000001161b */
[----:B------:R-:W-:-:S02]  /*4ff0*/  LOP3.LUT R6, R6, 0xffff, RZ, 0xc0, !PT ;  /* 0x0000ffff06067812 */ /* 0x000fc400078ec0ff */
[----:B------:R-:W-:Y:S02]  /*5000*/  LOP3.LUT R7, R7, 0xffff, RZ, 0xc0, !PT ;  /* 0x0000ffff07077812 */ /* 0x000fe400078ec0ff */
[----:B------:R-:W-:Y:S01]  /*5010*/  LOP3.LUT R23, R8, 0xffff, RZ, 0xc0, !PT ;  /* 0x0000ffff08177812 */ /* 0x000fe200078ec0ff */
[----:B0-----:R-:W-:Y:S01]  /*5020*/  IMAD R8, R2, R9, RZ ;  /* 0x0000000902087224 */ /* 0x001fe200078e02ff */
[----:B------:R-:W-:Y:S02]  /*5030*/  LOP3.LUT R10, R10, 0xffff, RZ, 0xc0, !PT ;  /* 0x0000ffff0a0a7812 */ /* 0x000fe400078ec0ff */
[----:B------:R-:W-:Y:S02]  /*5040*/  LOP3.LUT R11, R11, 0xffff, RZ, 0xc0, !PT ;  /* 0x0000ffff0b0b7812 */ /* 0x000fe400078ec0ff */
[----:B------:R-:W-:Y:S02]  /*5050*/  PRMT R16, R6, 0x3340, R7 ;  /* 0x0000334006107816 */ /* 0x000fe40000000007 */
[----:B------:R-:W-:-:S02]  /*5060*/  SHF.R.U32.HI R2, RZ, 0x8, R29 ;  /* 0x00000008ff027819 */ /* 0x000fc4000001161d */
[----:B------:R-:W-:Y:S02]  /*5070*/  SHF.R.U32.HI R7, RZ, 0x8, R31 ;  /* 0x00000008ff077819 */ /* 0x000fe4000001161f */
[----:B------:R-:W-:Y:S02]  /*5080*/  SHF.R.U32.HI R6, RZ, 0x8, R28 ;  /* 0x00000008ff067819 */ /* 0x000fe4000001161c */
[----:B------:R-:W-:Y:S01]  /*5090*/  PRMT R20, R10, 0x3340, R11 ;  /* 0x000033400a147816 */ /* 0x000fe2000000000b */
[C---:B------:R-:W-:Y:S01]  /*50a0*/  IMAD R10, R9.reuse, 0x2, R8 ;  /* 0x00000002090a7824 */ /* 0x040fe200078e0208 */
[----:B------:R-:W-:Y:S02]  /*50b0*/  LOP3.LUT R11, R2, 0xffff, RZ, 0xc0, !PT ;  /* 0x0000ffff020b7812 */ /* 0x000fe400078ec0ff */
[----:B------:R-:W-:Y:S01]  /*50c0*/  SHF.R.U32.HI R2, RZ, 0x8, R33 ;  /* 0x00000008ff027819 */ /* 0x000fe20000011621 */
[----:B------:R-:W-:Y:S01]  /*50d0*/  IMAD R22, R9, 0x2, R10 ;  /* 0x0000000209167824 */ /* 0x000fe200078e020a */
[----:B------:R-:W-:-:S02]  /*50e0*/  LOP3.LUT R7, R7, 0xffff, RZ, 0xc0, !PT ;  /* 0x0000ffff07077812 */ /* 0x000fc400078ec0ff */
[----:B------:R-:W-:Y:S01]  /*50f0*/  LOP3.LUT R6, R6, 0xffff, RZ, 0xc0, !PT ;  /* 0x0000ffff06067812 */ /* 0x000fe200078ec0ff */
[----:B------:R-:W-:Y:S01]  /*5100*/  IMAD R24, R9, 0x2, R22 ;  /* 0x0000000209187824 */ /* 0x000fe200078e0216 */
[--C-:B------:R-:W-:Y:S02]  /*5110*/  PRMT R25, R11, 0x3340, R0.reuse ;  /* 0x000033400b197816 */ /* 0x100fe40000000000 */
[----:B------:R-:W-:Y:S02]  /*5120*/  LOP3.LUT R11, R2, 0xffff, RZ, 0xc0, !PT ;  /* 0x0000ffff020b7812 */ /* 0x000fe400078ec0ff */
[----:B------:R-:W-:Y:S01]  /*5130*/  PRMT R27, R6, 0x3340, R7 ;  /* 0x00003340061b7816 */ /* 0x000fe20000000007 */
[C---:B------:R-:W-:Y:S01]  /*5140*/  FFMA.FTZ R7, R40.reuse, R5, 0.48089820146560668945 ;  /* 0x3ef6384a28077423 */ /* 0x040fe20000010005 */
[----:B------:R-:W-:Y:S02]  /*5150*/  PRMT R30, R11, 0x3340, R0 ;  /* 0x000033400b1e7816 */ /* 0x000fe40000000000 */
[----:B------:R-:W-:Y:S01]  /*5160*/  ISETP.GE.U32.AND P0, PT, R45, 0x7f800000, PT ;  /* 0x7f8000002d00780c */ /* 0x000fe20003f06070 */
[----:B------:R-:W-:Y:S01]  /*5170*/  FFMA.FTZ R11, R40, R7, -0.72134751081466674805 ;  /* 0xbf38aa3b280b7423 */ /* 0x000fe20000010007 */
[----:B------:R-:W-:Y:S01]  /*5180*/  LOP3.LUT R12, R26, 0xffff, RZ, 0xc0, !PT ;  /* 0x0000ffff1a0c7812 */ /* 0x000fe200078ec0ff */
[C---:B------:R-:W-:Y:S01]  /*5190*/  IMAD R26, R9.reuse, 0x2, R24 ;  /* 0x00000002091a7824 */ /* 0x040fe200078e0218 */
[----:B------:R-:W-:Y:S01]  /*51a0*/  LOP3.LUT R34, R34, 0xffff, RZ, 0xc0, !PT ;  /* 0x0000ffff22227812 */ /* 0x000fe200078ec0ff */
[----:B------:R-:W-:Y:S01]  /*51b0*/  FMUL R11, R40, R11 ;  /* 0x0000000b280b7220 */ /* 0x000fe20000400000 */
[----:B------:R-:W-:Y:S01]  /*51c0*/  LOP3.LUT R2, R4, 0xffff, RZ, 0xc0, !PT ;  /* 0x0000ffff04027812 */ /* 0x000fe200078ec0ff */
[----:B------:R-:W-:Y:S01]  /*51d0*/  IMAD R28, R9, 0x2, R26 ;  /* 0x00000002091c7824 */ /* 0x000fe200078e021a */
[----:B------:R-:W-:Y:S01]  /*51e0*/  PRMT R7, R19, 0x4210, R34 ;  /* 0x0000421013077816 */ /* 0x000fe20000000022 */
[----:B------:R-:W-:Y:S01]  /*51f0*/  FMUL R11, R40, R11 ;  /* 0x0000000b280b7220 */ /* 0x000fe20000400000 */
[----:B------:R-:W-:-:S02]  /*5200*/  LOP3.LUT R18, R18, 0xffff, RZ, 0xc0, !PT ;  /* 0x0000ffff12127812 */ /* 0x000fc400078ec0ff */
[----:B------:R-:W-:Y:S01]  /*5210*/  PRMT R19, R27, 0x5410, R30 ;  /* 0x000054101b137816 */ /* 0x000fe2000000001e */
[----:B------:R-:W-:Y:S01]  /*5220*/  FFMA.FTZ R11, R40, 1.4426950216293334961, R11 ;  /* 0x3fb8aa3b280b7823 */ /* 0x000fe2000001000b */
[----:B------:R-:W-:Y:S01]  /*5230*/  PRMT R21, R21, 0x5410, R14 ;  /* 0x0000541015157816 */ /* 0x000fe2000000000e */
[----:B------:R-:W-:Y:S01]  /*5240*/  IMAD R30, R9, 0x2, R28 ;  /* 0x00000002091e7824 */ /* 0x000fe200078e021c */
[----:B------:R-:W-:Y:S01]  /*5250*/  PRMT R4, R13, 0x4210, R2 ;  /* 0x000042100d047816 */ /* 0x000fe20000000002 */
[----:B------:R-:W-:Y:S01]  /*5260*/  @P0 IMAD.MOV.U32 R14, RZ, RZ, 0x7f800000 ;  /* 0x7f800000ff0e0424 */ /* 0x000fe200078e00ff */
[----:B------:R-:W-:Y:S01]  /*5270*/  PRMT R5, R15, 0x4210, R18 ;  /* 0x000042100f057816 */ /* 0x000fe20000000012 */
[----:B------:R-:W-:Y:S01]  /*5280*/  FADD R11, R36, R11 ;  /* 0x0000000b240b7221 */ /* 0x000fe20000000000 */
[----:B------:R-:W-:Y:S01]  /*5290*/  PRMT R6, R17, 0x4210, R12 ;  /* 0x0000421011067816 */ /* 0x000fe2000000000c */
[----:B------:R-:W-:Y:S01]  /*52a0*/  IMAD R32, R9, 0x2, R30 ;  /* 0x0000000209207824 */ /* 0x000fe200078e021e */
[----:B------:R-:W-:Y:S01]  /*52b0*/  PRMT R23, R23, 0x3340, R0 ;  /* 0x0000334017177816 */ /* 0x000fe20000000000 */
[C---:B------:R-:W-:Y:S01]  /*52c0*/  @P0 FFMA.FTZ R11, R45.reuse, R14, +INF ;  /* 0x7f8000002d0b0423 */ /* 0x040fe2000001000e */
[----:B------:R-:W-:Y:S01]  /*52d0*/  FSETP.NEU.AND P1, PT, R45, RZ, PT ;  /* 0x000000ff2d00720b */ /* 0x000fe20003f2d000 */
[----:B------:R0:W-:Y:S01]  /*52e0*/  STS.128 [R44], R4 ;  /* 0x000000042c007388 */ /* 0x0001e20000000c00 */
[----:B------:R-:W-:Y:S01]  /*52f0*/  PRMT R19, R19, 0x5210, R34 ;  /* 0x0000521013137816 */ /* 0x000fe20000000022 */
[----:B------:R-:W-:Y:S01]  /*5300*/  IMAD R34, R9, 0x2, R32 ;  /* 0x0000000209227824 */ /* 0x000fe200078e0220 */
[----:B------:R-:W-:-:S02]  /*5310*/  PRMT R17, R16, 0x5410, R23 ;  /* 0x0000541010117816 */ /* 0x000fc40000000017 */
[----:B------:R-:W-:Y:S01]  /*5320*/  PRMT R16, R21, 0x5210, R2 ;  /* 0x0000521015107816 */ /* 0x000fe20000000002 */
[----:B------:R-:W-:Y:S01]  /*5330*/  IMAD R36, R9, 0x2, R34 ;  /* 0x0000000209247824 */ /* 0x000fe200078e0222 */
[----:B------:R-:W-:Y:S02]  /*5340*/  FSEL R2, R11, -INF , P1 ;  /* 0xff8000000b027808 */ /* 0x000fe40000800000 */
[----:B------:R-:W-:Y:S02]  /*5350*/  PRMT R25, R20, 0x5410, R25 ;  /* 0x0000541014197816 */ /* 0x000fe40000000019 */
[----:B------:R-:W-:Y:S01]  /*5360*/  PRMT R17, R17, 0x5210, R18 ;  /* 0x0000521011117816 */ /* 0x000fe20000000012 */
[----:B------:R-:W-:Y:S01]  /*5370*/  FFMA R39, R2, 0.69314718246459960938, R65 ;  /* 0x3f31721802277823 */ /* 0x000fe20000000041 */
[----:B------:R-:W-:Y:S01]  /*5380*/  IMAD R2, R9, 0x2, R36 ;  /* 0x0000000209027824 */ /* 0x000fe200078e0224 */
[----:B------:R-:W-:Y:S01]  /*5390*/  PRMT R18, R25, 0x5210, R12 ;  /* 0x0000521019127816 */ /* 0x000fe2000000000c */
[----:B0-----:R-:W-:Y:S01]  /*53a0*/  IMAD R5, R3, UR5, RZ ;  /* 0x0000000503057c24 */ /* 0x001fe2000f8e02ff */
[----:B------:R-:W-:Y:S01]  /*53b0*/  USHF.R.S32.HI UR5, URZ, 0x1f, UR4 ;  /* 0x0000001fff057899 */ /* 0x000fe20008011404 */
[----:B------:R-:W-:-:S02]  /*53c0*/  IMAD R46, R9, 0x2, R2 ;  /* 0x00000002092e7824 */ /* 0x000fc400078e0202 */
[----:B------:R0:W-:Y:S01]  /*53d0*/  STS.128 [R44+0x800], R16 ;  /* 0x000800102c007388 */ /* 0x0001e20000000c00 */
[----:B------:R-:W-:Y:S01]  /*53e0*/  BAR.SYNC.DEFER_BLOCKING 0x0 ;  /* 0x0000000000007b1d */ /* 0x000fe20000010000 */
[----:B--2---:R-:W-:Y:S02]  /*53f0*/  IADD3 R73, P0, P1, R5, UR4, R80 ;  /* 0x0000000405497c10 */ /* 0x004fe4000f91e050 */
[----:B------:R-:W-:Y:S02]  /*5400*/  SHF.R.S32.HI R4, RZ, 0x1f, R5 ;  /* 0x0000001fff047819 */ /* 0x000fe40000011405 */
[-C--:B------:R-:W-:Y:S01]  /*5410*/  IADD3 R20, P2, PT, R26, R73.reuse, RZ ;  /* 0x000000491a147210 */ /* 0x080fe20007f5e0ff */
[----:B------:R-:W1:Y:S01]  /*5420*/  LDCU UR4, c[0x0][0x3ec] ;  /* 0x00007d80ff0477ac */ /* 0x000e620008000800 */
[----:B------:R-:W-:Y:S01]  /*5430*/  IADD3.X R81, PT, PT, R4, UR5, R81, P0, P1 ;  /* 0x0000000504517c10 */ /* 0x000fe200087e2451 */
[----:B------:R-:W-:Y:S01]  /*5440*/  IMAD.SHL.U32 R4, R0, 0x10, RZ ;  /* 0x0000001000047824 */ /* 0x000fe200078e00ff */
[----:B------:R-:W-:-:S02]  /*5450*/  IADD3 R14, P0, PT, R8, R73, RZ ;  /* 0x00000049080e7210 */ /* 0x000fc40007f1e0ff */
[----:B------:R-:W-:Y:S02]  /*5460*/  IADD3 R12, P1, PT, R10, R73, RZ ;  /* 0x000000490a0c7210 */ /* 0x000fe40007f3e0ff */
[-C--:B------:R-:W-:Y:S01]  /*5470*/  LEA.HI.X.SX32 R15, R8, R81.reuse, 0x1, P0 ;  /* 0x00000051080f7211 */ /* 0x080fe200000f0eff */
[C---:B------:R-:W-:Y:S01]  /*5480*/  IMAD R8, R9.reuse, 0x2, R46 ;  /* 0x0000000209087824 */ /* 0x040fe200078e022e */
[----:B------:R-:W-:Y:S02]  /*5490*/  LEA.HI.X.SX32 R13, R10, R81, 0x1, P1 ;  /* 0x000000510a0d7211 */ /* 0x000fe400008f0eff */
[-C--:B0-----:R-:W-:Y:S01]  /*54a0*/  IADD3 R18, P0, PT, R22, R73.reuse, RZ ;  /* 0x0000004916127210 */ /* 0x081fe20007f1e0ff */
[C---:B------:R-:W-:Y:S01]  /*54b0*/  IMAD R10, R9.reuse, 0x2, R8 ;  /* 0x00000002090a7824 */ /* 0x040fe200078e0208 */
[----:B------:R-:W-:Y:S02]  /*54c0*/  IADD3 R16, P1, PT, R24, R73, RZ ;  /* 0x0000004918107210 */ /* 0x000fe40007f3e0ff */
[-C--:B------:R-:W-:Y:S01]  /*54d0*/  LEA.HI.X.SX32 R19, R22, R81.reuse, 0x1, P0 ;  /* 0x0000005116137211 */ /* 0x080fe200000f0eff */
[C---:B------:R-:W-:Y:S01]  /*54e0*/  IMAD R50, R9.reuse, 0x2, R10 ;  /* 0x0000000209327824 */ /* 0x040fe200078e020a */
[-C--:B------:R-:W-:Y:S01]  /*54f0*/  LEA.HI.X.SX32 R17, R24, R81.reuse, 0x1, P1 ;  /* 0x0000005118117211 */ /* 0x080fe200008f0eff */
[----:B-1----:R-:W-:Y:S01]  /*5500*/  UIMAD UR4, UR11, UR4, URZ ;  /* 0x000000040b0472a4 */ /* 0x002fe2000f8e02ff */
[----:B------:R-:W-:Y:S01]  /*5510*/  LEA.HI.X.SX32 R21, R26, R81, 0x1, P2 ;  /* 0x000000511a157211 */ /* 0x000fe200010f0eff */
[C---:B------:R-:W-:Y:S01]  /*5520*/  IMAD R52, R9.reuse, 0x2, R50 ;  /* 0x0000000209347824 */ /* 0x040fe200078e0232 */
[-C--:B------:R-:W-:Y:S01]  /*5530*/  IADD3 R24, P1, PT, R30, R73.reuse, RZ ;  /* 0x000000491e187210 */ /* 0x080fe20007f3e0ff */
[----:B------:R-:W-:Y:S01]  /*5540*/  USHF.L.U32 UR6, UR4, 0x2, URZ ;  /* 0x0000000204067899 */ /* 0x000fe200080006ff */
[----:B------:R-:W-:Y:S01]  /*5550*/  IADD3 R22, P2, PT, R32, R73, RZ ;  /* 0x0000004920167210 */ /* 0x000fe20007f5e0ff */
[C---:B------:R-:W-:Y:S01]  /*5560*/  IMAD R54, R9.reuse, 0x2, R52 ;  /* 0x0000000209367824 */ /* 0x040fe200078e0234 */
[-C--:B------:R-:W-:Y:S01]  /*5570*/  LEA.HI.X.SX32 R25, R30, R81.reuse, 0x1, P1 ;  /* 0x000000511e197211 */ /* 0x080fe200008f0eff */
[----:B------:R-:W-:Y:S01]  /*5580*/  UIMAD.WIDE UR4, UR4, 0x4, URZ ;  /* 0x00000004040478a5 */ /* 0x000fe2000f8e02ff */
[----:B------:R-:W-:Y:S01]  /*5590*/  LEA.HI.X.SX32 R23, R32, R81, 0x1, P2 ;  /* 0x0000005120177211 */ /* 0x000fe200010f0eff */
[----:B------:R-:W-:Y:S01]  /*55a0*/  IMAD R56, R9, 0x2, R54 ;  /* 0x0000000209387824 */ /* 0x000fe200078e0236 */
[----:B------:R-:W-:-:S02]  /*55b0*/  IADD3 R30, P2, PT, R2, R73, RZ ;  /* 0x00000049021e7210 */ /* 0x000fc40007f5e0ff */
[-C--:B------:R-:W-:Y:S01]  /*55c0*/  IADD3 R26, P0, PT, R28, R73.reuse, RZ ;  /* 0x000000491c1a7210 */ /* 0x080fe20007f1e0ff */
[C---:B------:R-:W-:Y:S01]  /*55d0*/  IMAD R58, R9.reuse, 0x2, R56 ;  /* 0x00000002093a7824 */ /* 0x040fe200078e0238 */
[----:B------:R-:W-:Y:S02]  /*55e0*/  IADD3 R32, P1, PT, R36, R73, RZ ;  /* 0x0000004924207210 */ /* 0x000fe40007f3e0ff */
[-C--:B------:R-:W-:Y:S01]  /*55f0*/  LEA.HI.X.SX32 R31, R2, R81.reuse, 0x1, P2 ;  /* 0x00000051021f7211 */ /* 0x080fe200010f0eff */
[C---:B------:R-:W-:Y:S01]  /*5600*/  IMAD R2, R9.reuse, 0x2, R58 ;  /* 0x0000000209027824 */ /* 0x040fe200078e023a */
[----:B------:R-:W-:Y:S02]  /*5610*/  LEA.HI.X.SX32 R27, R28, R81, 0x1, P0 ;  /* 0x000000511c1b7211 */ /* 0x000fe400000f0eff */
[----:B------:R-:W-:Y:S02]  /*5620*/  IADD3 R28, P0, PT, R34, R73, RZ ;  /* 0x00000049221c7210 */ /* 0x000fe40007f1e0ff */
[----:B------:R-:W-:Y:S01]  /*5630*/  LEA.HI.X.SX32 R33, R36, R81, 0x1, P1 ;  /* 0x0000005124217211 */ /* 0x000fe200008f0eff */
[----:B------:R-:W-:Y:S01]  /*5640*/  IMAD R36, R9, 0x2, R2 ;  /* 0x0000000209247824 */ /* 0x000fe200078e0202 */
[----:B------:R-:W-:-:S02]  /*5650*/  IADD3 R40, P1, PT, R8, R73, RZ ;  /* 0x0000004908287210 */ /* 0x000fc40007f3e0ff */
[----:B------:R-:W-:Y:S02]  /*5660*/  LEA.HI.X.SX32 R29, R34, R81, 0x1, P0 ;  /* 0x00000051221d7211 */ /* 0x000fe400000f0eff */
[----:B------:R-:W-:Y:S02]  /*5670*/  IADD3 R34, P2, PT, R10, R73, RZ ;  /* 0x000000490a227210 */ /* 0x000fe40007f5e0ff */
[----:B------:R-:W-:Y:S01]  /*5680*/  LEA.HI.X.SX32 R41, R8, R81, 0x1, P1 ;  /* 0x0000005108297211 */ /* 0x000fe200008f0eff */
[C---:B------:R-:W-:Y:S01]  /*5690*/  IMAD R8, R9.reuse, 0x2, R36 ;  /* 0x0000000209087824 */ /* 0x040fe200078e0224 */
[----:B------:R-:W-:Y:S02]  /*56a0*/  IADD3 R42, P0, PT, R46, R73, RZ ;  /* 0x000000492e2a7210 */ /* 0x000fe40007f1e0ff */
[-C--:B------:R-:W-:Y:S01]  /*56b0*/  LEA.HI.X.SX32 R35, R10, R81.reuse, 0x1, P2 ;  /* 0x000000510a237211 */ /* 0x080fe200010f0eff */
[----:B------:R-:W-:Y:S01]  /*56c0*/  IMAD R10, R9, 0x2, R8 ;  /* 0x00000002090a7824 */ /* 0x000fe200078e0208 */
[----:B------:R-:W-:-:S02]  /*56d0*/  LEA.HI.X.SX32 R43, R46, R81, 0x1, P0 ;  /* 0x000000512e2b7211 */ /* 0x000fc400000f0eff */
[-C--:B------:R-:W-:Y:S01]  /*56e0*/  IADD3 R46, P1, PT, R52, R73.reuse, RZ ;  /* 0x00000049342e7210 */ /* 0x080fe20007f3e0ff */
[C---:B------:R-:W-:Y:S01]  /*56f0*/  IMAD R66, R9.reuse, 0x2, R10 ;  /* 0x0000000209427824 */ /* 0x040fe200078e020a */
[-C--:B------:R-:W-:Y:S02]  /*5700*/  IADD3 R44, P2, PT, R54, R73.reuse, RZ ;  /* 0x00000049362c7210 */ /* 0x080fe40007f5e0ff */
[----:B------:R-:W-:Y:S01]  /*5710*/  IADD3 R48, P0, PT, R50, R73, RZ ;  /* 0x0000004932307210 */ /* 0x000fe20007f1e0ff */
[----:B------:R-:W-:Y:S01]  /*5720*/  IMAD R68, R9, 0x2, R66 ;  /* 0x0000000209447824 */ /* 0x000fe200078e0242 */
[-C--:B------:R-:W-:Y:S02]  /*5730*/  LEA.HI.X.SX32 R47, R52, R81.reuse, 0x1, P1 ;  /* 0x00000051342f7211 */ /* 0x080fe400008f0eff */
[----:B------:R-:W-:Y:S02]  /*5740*/  LEA.HI.X.SX32 R45, R54, R81, 0x1, P2 ;  /* 0x00000051362d7211 */ /* 0x000fe400010f0eff */
[----:B------:R-:W-:-:S02]  /*5750*/  IADD3 R52, P2, PT, R2, R73, RZ ;  /* 0x0000004902347210 */ /* 0x000fc40007f5e0ff */
[----:B------:R-:W-:Y:S02]  /*5760*/  LEA.HI.X.SX32 R49, R50, R81, 0x1, P0 ;  /* 0x0000005132317211 */ /* 0x000fe400000f0eff */
[-C--:B------:R-:W-:Y:S02]  /*5770*/  IADD3 R50, P0, PT, R56, R73.reuse, RZ ;  /* 0x0000004938327210 */ /* 0x080fe40007f1e0ff */
[----:B------:R-:W-:Y:S02]  /*5780*/  IADD3 R54, P1, PT, R58, R73, RZ ;  /* 0x000000493a367210 */ /* 0x000fe40007f3e0ff */
[-C--:B------:R-:W-:Y:S01]  /*5790*/  LEA.HI.X.SX32 R53, R2, R81.reuse, 0x1, P2 ;  /* 0x0000005102357211 */ /* 0x080fe200010f0eff */
[C---:B------:R-:W-:Y:S01]  /*57a0*/  IMAD R2, R9.reuse, 0x2, R68 ;  /* 0x0000000209027824 */ /* 0x040fe200078e0244 */
[-C--:B------:R-:W-:Y:S02]  /*57b0*/  LEA.HI.X.SX32 R51, R56, R81.reuse, 0x1, P0 ;  /* 0x0000005138337211 */ /* 0x080fe400000f0eff */
[----:B------:R-:W-:Y:S01]  /*57c0*/  LEA.HI.X.SX32 R55, R58, R81, 0x1, P1 ;  /* 0x000000513a377211 */ /* 0x000fe200008f0eff */
[----:B------:R-:W-:Y:S01]  /*57d0*/  IMAD R72, R9, 0x2, R2 ;  /* 0x0000000209487824 */ /* 0x000fe200078e0202 */
[----:B------:R-:W-:-:S02]  /*57e0*/  IADD3 R56, P1, PT, R8, R73, RZ ;  /* 0x0000004908387210 */ /* 0x000fc40007f3e0ff */
[----:B------:R-:W-:Y:S02]  /*57f0*/  IADD3 R58, P0, PT, R36, R73, RZ ;  /* 0x00000049243a7210 */ /* 0x000fe40007f1e0ff */
[-C--:B------:R-:W-:Y:S01]  /*5800*/  LEA.HI.X.SX32 R57, R8, R81.reuse, 0x1, P1 ;  /* 0x0000005108397211 */ /* 0x080fe200008f0eff */
[C---:B------:R-:W-:Y:S01]  /*5810*/  IMAD R8, R9.reuse, 0x2, R72 ;  /* 0x0000000209087824 */ /* 0x040fe200078e0248 */
[----:B------:R-:W-:Y:S02]  /*5820*/  LEA.HI.X.SX32 R59, R36, R81, 0x1, P0 ;  /* 0x00000051243b7211 */ /* 0x000fe400000f0eff */
[----:B------:R-:W-:Y:S01]  /*5830*/  IADD3 R64, P0, PT, R10, R73, RZ ;  /* 0x000000490a407210 */ /* 0x000fe20007f1e0ff */
[C---:B------:R-:W-:Y:S01]  /*5840*/  IMAD R36, R9.reuse, 0x2, R8 ;  /* 0x0000000209247824 */ /* 0x040fe200078e0208 */
[----:B------:R-:W-:Y:S02]  /*5850*/  LOP3.LUT R11, R4, 0xff0, RZ, 0xc0, !PT ;  /* 0x00000ff0040b7812 */ /* 0x000fe400078ec0ff */
[----:B------:R-:W-:Y:S01]  /*5860*/  LEA.HI.X.SX32 R65, R10, R81, 0x1, P0 ;  /* 0x000000510a417211 */ /* 0x000fe200000f0eff */
[C---:B------:R-:W-:Y:S01]  /*5870*/  IMAD R10, R9.reuse, 0x2, R36 ;  /* 0x00000002090a7824 */ /* 0x040fe200078e0224 */
[-C--:B------:R-:W-:Y:S01]  /*5880*/  IADD3 R62, P1, PT, R66, R73.reuse, RZ ;  /* 0x00000049423e7210 */ /* 0x080fe20007f3e0ff */
[----:B------:R-:W0:Y:S01]  /*5890*/  LDS.128 R4, [R11+UR12] ;  /* 0x0000000c0b047984 */ /* 0x000e220008000c00 */
[----:B------:R-:W-:Y:S01]  /*58a0*/  IADD3 R60, P2, PT, R68, R73, RZ ;  /* 0x00000049443c7210 */ /* 0x000fe20007f5e0ff */
[----:B------:R-:W-:Y:S01]  /*58b0*/  IMAD R80, R9, 0x2, R10 ;  /* 0x0000000209507824 */ /* 0x000fe200078e020a */
[----:B------:R-:W-:-:S02]  /*58c0*/  LEA.HI.X.SX32 R63, R66, R81, 0x1, P1 ;  /* 0x00000051423f7211 */ /* 0x000fc400008f0eff */
[----:B------:R-:W-:Y:S01]  /*58d0*/  LEA.HI.X.SX32 R61, R68, R81, 0x1, P2 ;  /* 0x00000051443d7211 */ /* 0x000fe200010f0eff */
[----:B------:R-:W-:Y:S01]  /*58e0*/  IMAD R9, R9, 0x2, R80 ;  /* 0x0000000209097824 */ /* 0x000fe200078e0250 */
[-C--:B------:R-:W-:Y:S02]  /*58f0*/  IADD3 R68, P1, PT, R72, R73.reuse, RZ ;  /* 0x0000004948447210 */ /* 0x080fe40007f3e0ff */
[-C--:B------:R-:W-:Y:S02]  /*5900*/  IADD3 R70, P0, PT, R2, R73.reuse, RZ ;  /* 0x0000004902467210 */ /* 0x080fe40007f1e0ff */
[----:B------:R-:W-:Y:S02]  /*5910*/  IADD3 R66, P2, PT, R8, R73, RZ ;  /* 0x0000004908427210 */ /* 0x000fe40007f5e0ff */
[----:B------:R-:W-:Y:S02]  /*5920*/  LEA.HI.X.SX32 R69, R72, R81, 0x1, P1 ;  /* 0x0000005148457211 */ /* 0x000fe400008f0eff */
[----:B------:R-:W-:-:S02]  /*5930*/  IADD3 R76, P1, PT, R10, R73, RZ ;  /* 0x000000490a4c7210 */ /* 0x000fc40007f3e0ff */
[----:B------:R-:W-:Y:S02]  /*5940*/  IADD3 R72, P3, PT, R9, R73, RZ ;  /* 0x0000004909487210 */ /* 0x000fe40007f7e0ff */
[-C--:B------:R-:W-:Y:S02]  /*5950*/  LEA.HI.X.SX32 R71, R2, R81.reuse, 0x1, P0 ;  /* 0x0000005102477211 */ /* 0x080fe400000f0eff */
[----:B------:R-:W-:Y:S02]  /*5960*/  LEA.HI.X.SX32 R67, R8, R81, 0x1, P2 ;  /* 0x0000005108437211 */ /* 0x000fe400010f0eff */
[-C--:B------:R-:W-:Y:S02]  /*5970*/  IADD3 R78, P0, PT, R36, R73.reuse, RZ ;  /* 0x00000049244e7210 */ /* 0x080fe40007f1e0ff */
[----:B------:R-:W-:Y:S02]  /*5980*/  IADD3 R74, P2, PT, R80, R73, RZ ;  /* 0x00000049504a7210 */ /* 0x000fe40007f5e0ff */
[----:B------:R-:W-:-:S02]  /*5990*/  LEA.HI.X.SX32 R77, R10, R81, 0x1, P1 ;  /* 0x000000510a4d7211 */ /* 0x000fc400008f0eff */
[-C--:B------:R-:W-:Y:S02]  /*59a0*/  LEA.HI.X.SX32 R73, R9, R81.reuse, 0x1, P3 ;  /* 0x0000005109497211 */ /* 0x080fe400018f0eff */
[----:B------:R-:W1:Y:S01]  /*59b0*/  LDS.128 R8, [R11+UR12+0x1000] ;  /* 0x0010000c0b087984 */ /* 0x000e620008000c00 */
[-C--:B------:R-:W-:Y:S02]  /*59c0*/  LEA.HI.X.SX32 R79, R36, R81.reuse, 0x1, P0 ;  /* 0x00000051244f7211 */ /* 0x080fe400000f0eff */
[----:B------:R-:W-:Y:S02]  /*59d0*/  LEA.HI.X.SX32 R75, R80, R81, 0x1, P2 ;  /* 0x00000051504b7211 */ /* 0x000fe400010f0eff */
[----:B------:R-:W-:Y:S02]  /*59e0*/  LOP3.LUT R0, R0, 0xff, RZ, 0xc0, !PT ;  /* 0x000000ff00007812 */ /* 0x000fe400078ec0ff */
[C---:B0-----:R-:W-:Y:S02]  /*59f0*/  PRMT R85, R4.reuse, 0x7770, RZ ;  /* 0x0000777004557816 */ /* 0x041fe400000000ff */
[----:B------:R-:W-:-:S02]  /*5a00*/  PRMT R87, R4, 0x7771, RZ ;  /* 0x0000777104577816 */ /* 0x000fc400000000ff */
[C---:B------:R-:W-:Y:S01]  /*5a10*/  PRMT R99, R4.reuse, 0x7772, RZ ;  /* 0x0000777204637816 */ /* 0x040fe200000000ff */
[----:B------:R0:W-:Y:S01]  /*5a20*/  STG.E.U8 desc[UR26][R14.64], R85 ;  /* 0x000000550e007986 */ /* 0x0001e2000c10111a */
[----:B------:R-:W-:Y:S02]  /*5a30*/  PRMT R97, R4, 0x7773, RZ ;  /* 0x0000777304617816 */ /* 0x000fe400000000ff */
[C---:B------:R-:W-:Y:S01]  /*5a40*/  PRMT R95, R5.reuse, 0x7770, RZ ;  /* 0x00007770055f7816 */ /* 0x040fe200000000ff */
[----:B------:R2:W-:Y:S01]  /*5a50*/  STG.E.U8 desc[UR26][R12.64], R87 ;  /* 0x000000570c007986 */ /* 0x0005e2000c10111a */
[C---:B------:R-:W-:Y:S02]  /*5a60*/  PRMT R93, R5.reuse, 0x7771, RZ ;  /* 0x00007771055d7816 */ /* 0x040fe400000000ff */
[C---:B------:R-:W-:Y:S01]  /*5a70*/  PRMT R91, R5.reuse, 0x7772, RZ ;  /* 0x00007772055b7816 */ /* 0x040fe200000000ff */
[----:B------:R1:W-:Y:S01]  /*5a80*/  STG.E.U8 desc[UR26][R18.64], R99 ;  /* 0x0000006312007986 */ /* 0x0003e2000c10111a */
[----:B------:R-:W-:-:S02]  /*5a90*/  PRMT R89, R5, 0x7773, RZ ;  /* 0x0000777305597816 */ /* 0x000fc400000000ff */
[C---:B------:R-:W-:Y:S01]  /*5aa0*/  PRMT R83, R6.reuse, 0x7772, RZ ;  /* 0x0000777206537816 */ /* 0x040fe200000000ff */
[----:B------:R-:W-:Y:S01]  /*5ab0*/  STG.E.U8 desc[UR26][R16.64], R97 ;  /* 0x0000006110007986 */ /* 0x000fe2000c10111a */
[C---:B0-----:R-:W-:Y:S02]  /*5ac0*/  PRMT R85, R6.reuse, 0x7771, RZ ;  /* 0x0000777106557816 */ /* 0x041fe400000000ff */
[C---:B------:R-:W-:Y:S01]  /*5ad0*/  PRMT R81, R6.reuse, 0x7773, RZ ;  /* 0x0000777306517816 */ /* 0x040fe200000000ff */
[----:B------:R0:W-:Y:S01]  /*5ae0*/  STG.E.U8 desc[UR26][R20.64], R95 ;  /* 0x0000005f14007986 */ /* 0x0001e2000c10111a */
[----:B--2---:R-:W-:Y:S02]  /*5af0*/  PRMT R87, R6, 0x7770, RZ ;  /* 0x0000777006577816 */ /* 0x004fe400000000ff */
[C---:B------:R-:W-:Y:S01]  /*5b00*/  PRMT R5, R7.reuse, 0x7773, RZ ;  /* 0x0000777307057816 */ /* 0x040fe200000000ff */
[----:B------:R2:W-:Y:S01]  /*5b10*/  STG.E.U8 desc[UR26][R26.64], R93 ;  /* 0x0000005d1a007986 */ /* 0x0005e2000c10111a */
[----:B------:R-:W-:-:S02]  /*5b20*/  PRMT R13, R7, 0x7772, RZ ;  /* 0x00007772070d7816 */ /* 0x000fc400000000ff */
[C---:B------:R-:W-:Y:S01]  /*5b30*/  PRMT R15, R7.reuse, 0x7771, RZ ;  /* 0x00007771070f7816 */ /* 0x040fe200000000ff */
[----:B------:R3:W-:Y:S01]  /*5b40*/  STG.E.U8 desc[UR26][R24.64], R91 ;  /* 0x0000005b18007986 */ /* 0x0007e2000c10111a */
[----:B------:R-:W-:Y:S02]  /*5b50*/  PRMT R7, R7, 0x7770, RZ ;  /* 0x0000777007077816 */ /* 0x000fe400000000ff */
[C---:B-1----:R-:W-:Y:S01]  /*5b60*/  PRMT R19, R10.reuse, 0x7770, RZ ;  /* 0x000077700a137816 */ /* 0x042fe200000000ff */
[----:B------:R1:W-:Y:S01]  /*5b70*/  STG.E.U8 desc[UR26][R22.64], R89 ;  /* 0x0000005916007986 */ /* 0x0003e2000c10111a */
[----:B0-----:R-:W-:Y:S02]  /*5b80*/  PRMT R21, R9, 0x7773, RZ ;  /* 0x0000777309157816 */ /* 0x001fe400000000ff */
[----:B------:R-:W-:Y:S01]  /*5b90*/  PRMT R17, R10, 0x7771, RZ ;  /* 0x000077710a117816 */ /* 0x000fe200000000ff */
[----:B------:R0:W-:Y:S01]  /*5ba0*/  STG.E.U8 desc[UR26][R28.64], R87 ;  /* 0x000000571c007986 */ /* 0x0001e2000c10111a */
[----:B--2---:R-:W-:-:S02]  /*5bb0*/  PRMT R93, R8, 0x7773, RZ ;  /* 0x00007773085d7816 */ /* 0x004fc400000000ff */
[C---:B------:R-:W-:Y:S01]  /*5bc0*/  PRMT R27, R9.reuse, 0x7770, RZ ;  /* 0x00007770091b7816 */ /* 0x040fe200000000ff */
[----:B------:R-:W-:Y:S01]  /*5bd0*/  STG.E.U8 desc[UR26][R32.64], R85 ;  /* 0x0000005520007986 */ /* 0x000fe2000c10111a */
[C---:B---3--:R-:W-:Y:S02]  /*5be0*/  PRMT R91, R8.reuse, 0x7772, RZ ;  /* 0x00007772085b7816 */ /* 0x048fe400000000ff */
[C---:B------:R-:W-:Y:S01]  /*5bf0*/  PRMT R25, R9.reuse, 0x7771, RZ ;  /* 0x0000777109197816 */ /* 0x040fe200000000ff */
[----:B------:R-:W-:Y:S01]  /*5c00*/  STG.E.U8 desc[UR26][R30.64], R83 ;  /* 0x000000531e007986 */ /* 0x000fe2000c10111a */
[C---:B-1----:R-:W-:Y:S02]  /*5c10*/  PRMT R89, R8.reuse, 0x7771, RZ ;  /* 0x0000777108597816 */ /* 0x042fe400000000ff */
[----:B------:R-:W-:Y:S01]  /*5c20*/  PRMT R23, R9, 0x7772, RZ ;  /* 0x0000777209177816 */ /* 0x000fe200000000ff */
[----:B------:R-:W-:Y:S01]  /*5c30*/  STG.E.U8 desc[UR26][R42.64], R81 ;  /* 0x000000512a007986 */ /* 0x000fe2000c10111a */
[----:B0-----:R-:W-:-:S02]  /*5c40*/  PRMT R29, R8, 0x7770, RZ ;  /* 0x00007770081d7816 */ /* 0x001fc400000000ff */
[----:B------:R-:W-:Y:S01]  /*5c50*/  PRMT R9, R11, 0x7771, RZ ;  /* 0x000077710b097816 */ /* 0x000fe200000000ff */
[----:B------:R0:W-:Y:S01]  /*5c60*/  STG.E.U8 desc[UR26][R40.64], R7 ;  /* 0x0000000728007986 */ /* 0x0001e2000c10111a */
[----:B------:R-:W-:Y:S01]  /*5c70*/  ISETP.GE.U32.AND P0, PT, R0, 0x80, PT ;  /* 0x000000800000780c */ /* 0x000fe20003f06070 */
[----:B------:R-:W-:Y:S02]  /*5c80*/  IMAD.HI R0, R3, 0x4, RZ ;  /* 0x0000000403007827 */ /* 0x000fe400078e02ff */
[----:B------:R1:W-:Y:S04]  /*5c90*/  STG.E.U8 desc[UR26][R34.64], R15 ;  /* 0x0000000f22007986 */ /* 0x0003e8000c10111a */
[----:B------:R2:W-:Y:S04]  /*5ca0*/  STG.E.U8 desc[UR26][R48.64], R13 ;  /* 0x0000000d30007986 */ /* 0x0005e8000c10111a */
[----:B------:R3:W-:Y:S01]  /*5cb0*/  STG.E.U8 desc[UR26][R46.64], R5 ;  /* 0x000000052e007986 */ /* 0x0007e2000c10111a */
[----:B0-----:R-:W-:-:S03]  /*5cc0*/  PRMT R7, R11, 0x7772, RZ ;  /* 0x000077720b077816 */ /* 0x001fc600000000ff */
[----:B------:R-:W-:Y:S01]  /*5cd0*/  STG.E.U8 desc[UR26][R44.64], R29 ;  /* 0x0000001d2c007986 */ /* 0x000fe2000c10111a */
[----:B-1----:R-:W-:-:S03]  /*5ce0*/  PRMT R15, R10, 0x7773, RZ ;  /* 0x000077730a0f7816 */ /* 0x002fc600000000ff */
[----:B------:R-:W-:Y:S01]  /*5cf0*/  STG.E.U8 desc[UR26][R50.64], R89 ;  /* 0x0000005932007986 */ /* 0x000fe2000c10111a */
[----:B--2---:R-:W-:-:S03]  /*5d00*/  PRMT R13, R10, 0x7772, RZ ;  /* 0x000077720a0d7816 */ /* 0x004fc600000000ff */
[----:B------:R-:W-:Y:S01]  /*5d10*/  STG.E.U8 desc[UR26][R54.64], R91 ;  /* 0x0000005b36007986 */ /* 0x000fe2000c10111a */
[C---:B---3--:R-:W-:Y:S02]  /*5d20*/  PRMT R5, R11.reuse, 0x7773, RZ ;  /* 0x000077730b057816 */ /* 0x048fe400000000ff */
[----:B------:R-:W-:Y:S01]  /*5d30*/  PRMT R11, R11, 0x7770, RZ ;  /* 0x000077700b0b7816 */ /* 0x000fe200000000ff */
[----:B------:R-:W-:Y:S04]  /*5d40*/  STG.E.U8 desc[UR26][R52.64], R93 ;  /* 0x0000005d34007986 */ /* 0x000fe8000c10111a */
[----:B------:R-:W-:Y:S04]  /*5d50*/  STG.E.U8 desc[UR26][R58.64], R27 ;  /* 0x0000001b3a007986 */ /* 0x000fe8000c10111a */
[----:B------:R-:W-:Y:S04]  /*5d60*/  STG.E.U8 desc[UR26][R56.64], R25 ;  /* 0x0000001938007986 */ /* 0x000fe8000c10111a */
[----:B------:R-:W-:Y:S04]  /*5d70*/  STG.E.U8 desc[UR26][R64.64], R23 ;  /* 0x0000001740007986 */ /* 0x000fe8000c10111a */
[----:B------:R-:W-:Y:S04]  /*5d80*/  STG.E.U8 desc[UR26][R62.64], R21 ;  /* 0x000000153e007986 */ /* 0x000fe8000c10111a */
[----:B------:R-:W-:Y:S04]  /*5d90*/  STG.E.U8 desc[UR26][R60.64], R19 ;  /* 0x000000133c007986 */ /* 0x000fe8000c10111a */
[----:B------:R-:W-:Y:S04]  /*5da0*/  STG.E.U8 desc[UR26][R70.64], R17 ;  /* 0x0000001146007986 */ /* 0x000fe8000c10111a */
[----:B------:R0:W-:Y:S04]  /*5db0*/  STG.E.U8 desc[UR26][R68.64], R13 ;  /* 0x0000000d44007986 */ /* 0x0001e8000c10111a */
[----:B------:R-:W-:Y:S04]  /*5dc0*/  STG.E.U8 desc[UR26][R66.64], R15 ;  /* 0x0000000f42007986 */ /* 0x000fe8000c10111a */
[----:B------:R-:W-:Y:S04]  /*5dd0*/  STG.E.U8 desc[UR26][R78.64], R11 ;  /* 0x0000000b4e007986 */ /* 0x000fe8000c10111a */
[----:B------:R-:W-:Y:S01]  /*5de0*/  STG.E.U8 desc[UR26][R76.64], R9 ;  /* 0x000000094c007986 */ /* 0x000fe2000c10111a */
[----:B0-----:R-:W0:Y:S03]  /*5df0*/  LDC.64 R12, c[0x0][0x3a0] ;  /* 0x0000e800ff0c7b82 */ /* 0x001e260000000a00 */
[----:B------:R-:W-:Y:S04]  /*5e00*/  STG.E.U8 desc[UR26][R74.64], R7 ;  /* 0x000000074a007986 */ /* 0x000fe8000c10111a */
[----:B------:R1:W-:Y:S01]  /*5e10*/  STG.E.U8 desc[UR26][R72.64], R5 ;  /* 0x0000000548007986 */ /* 0x0003e2000c10111a */
[----:B------:R-:W-:Y:S01]  /*5e20*/  BAR.SYNC.DEFER_BLOCKING 0x0 ;  /* 0x0000000000007b1d */ /* 0x000fe20000010000 */
[----:B-1----:R-:W-:-:S05]  /*5e30*/  IMAD.SHL.U32 R5, R3, 0x4, RZ ;  /* 0x0000000403057824 */ /* 0x002fca00078e00ff */
[----:B0-----:R-:W-:-:S04]  /*5e40*/  IADD3 R2, P1, P2, R5, UR6, R12 ;  /* 0x0000000605027c10 */ /* 0x001fc8000fa3e00c */
[----:B------:R-:W-:Y:S01]  /*5e50*/  IADD3.X R3, PT, PT, R0, UR5, R13, P1, P2 ;  /* 0x0000000500037c10 */ /* 0x000fe20008fe440d */
[----:B------:R-:W-:Y:S01]  /*5e60*/  STSM.16.M88 [R38], R39 ;  /* 0x0000002726007844 */ /* 0x000fe20000000000 */
[----:B------:R-:W-:Y:S06]  /*5e70*/  BAR.SYNC.DEFER_BLOCKING 0x0 ;  /* 0x0000000000007b1d */ /* 0x000fec0000010000 */
[----:B------:R-:W0:Y:S04]  /*5e80*/  LDSM.16.M88 R37, [R37+UR12] ;  /* 0x0000000c2525783b */ /* 0x000e280008000000 */
[----:B0-----:R0:W-:Y:S01]  /*5e90*/  @!P0 STG.E desc[UR26][R2.64], R37 ;  /* 0x0000002502008986 */ /* 0x0011e2000c10191a */
[----:B------:R-:W-:Y:S06]  /*5ea0*/  BAR.SYNC.DEFER_BLOCKING 0x0 ;  /* 0x0000000000007b1d */ /* 0x000fec0000010000 */
[----:B------:R-:W-:Y:S05]  /*5eb0*/  BRA.U UP1, `(.L_x_21) ;  /* 0x0000000101a07547 */ /* 0x000fea000b800000 */
[----:B------:R-:W1:Y:S01]  /*5ec0*/  S2UR UR5, SR_CgaCtaId ;  /* 0x00000000000579c3 */ /* 0x000e620000008800 */
[----:B------:R-:W-:Y:S01]  /*5ed0*/  NOP ;  /* 0x0000000000007918 */ /* 0x000fe20000000000 */
[----:B------:R-:W-:Y:S01]  /*5ee0*/  UMOV UR4, 0x50 ;  /* 0x0000005000047882 */ /* 0x000fe20000000000 */
[----:B------:R-:W-:Y:S02]  /*5ef0*/  IMAD.U32 R0, RZ, RZ, UR28 ;  /* 0x0000001cff007e24 */ /* 0x000fe4000f8e00ff */
[----:B0-----:R-:W-:Y:S02]  /*5f00*/  IMAD.MOV.U32 R3, RZ, RZ, 0xf ;  /* 0x0000000fff037424 */ /* 0x001fe400078e00ff */
[----:B------:R-:W-:Y:S01]  /*5f10*/  IMAD.MOV.U32 R7, RZ, RZ, 0x1 ;  /* 0x00000001ff077424 */ /* 0x000fe200078e00ff */
[----:B------:R-:W-:-:S04]  /*5f20*/  LOP3.LUT R0, R0, 0xffff, RZ, 0xc0, !PT ;  /* 0x0000ffff00007812 */ /* 0x000fc800078ec0ff */
[----:B------:R-:W-:-:S05]  /*5f30*/  SHF.R.U32.HI R0, RZ, 0x5, R0 ;  /* 0x00000005ff007819 */ /* 0x000fca0000011600 */
[----:B------:R-:W-:Y:S01]  /*5f40*/  VIADD R2, R0, 0x10 ;  /* 0x0000001000027836 */ /* 0x000fe20000000000 */
[----:B------:R-:W-:Y:S01]  /*5f50*/  SHF.L.U32 R0, R3, R0, RZ ;  /* 0x0000000003007219 */ /* 0x000fe200000006ff */
[----:B-1----:R-:W-:-:S03]  /*5f60*/  ULEA UR6, UR5, UR4, 0x18 ;  /* 0x0000000405067291 */ /* 0x002fc6000f8ec0ff */
[----:B------:R-:W-:-:S04]  /*5f70*/  SHF.L.U32 R3, R7, R2, RZ ;  /* 0x0000000207037219 */ /* 0x000fc800000006ff */
[----:B------:R-:W-:Y:S02]  /*5f80*/  LOP3.LUT R0, R3, R0, RZ, 0xfc, !PT ;  /* 0x0000000003007212 */ /* 0x000fe400078efcff */
[----:B------:R-:W0:Y:S02]  /*5f90*/  LDS R5, [UR6] ;  /* 0x00000006ff057984 */ /* 0x000e240008000800 */
[C---:B------:R-:W-:Y:S02]  /*5fa0*/  LOP3.LUT R2, R0.reuse, 0xffff, RZ, 0xc0, !PT ;  /* 0x0000ffff00027812 */ /* 0x040fe400078ec0ff */
[----:B0-----:R-:W-:-:S04]  /*5fb0*/  LOP3.LUT R3, R0, 0xffff, R5, 0x80, !PT ;  /* 0x0000ffff00037812 */ /* 0x001fc800078e8005 */
[----:B------:R-:W-:-:S13]  /*5fc0*/  ISETP.NE.AND P0, PT, R3, R2, PT ;  /* 0x000000020300720c */ /* 0x000fda0003f05270 */
[----:B------:R-:W-:Y:S05]  /*5fd0*/  @P0 BRA `(.L_x_22) ;  /* 0x0000000000500947 */ /* 0x000fea0003800000 */
[----:B------:R-:W-:Y:S02]  /*5fe0*/  SHF.R.U32.HI R5, RZ, 0x10, R5 ;  /* 0x00000010ff057819 */ /* 0x000fe40000011605 */
[----:B------:R-:W-:-:S04]  /*5ff0*/  SHF.R.U32.HI R2, RZ, 0x10, R0 ;  /* 0x00000010ff027819 */ /* 0x000fc80000011600 */
[----:B------:R-:W-:-:S04]  /*6000*/  LOP3.LUT R5, R5, R2, RZ, 0xc0, !PT ;  /* 0x0000000205057212 */ /* 0x000fc800078ec0ff */
[----:B------:R-:W-:-:S13]  /*6010*/  ISETP.NE.AND P0, PT, R5, R2, PT ;  /* 0x000000020500720c */ /* 0x000fda0003f05270 */
[----:B------:R-:W-:Y:S05]  /*6020*/  @P0 BRA `(.L_x_23) ;  /* 0x0000000000300947 */ /* 0x000fea0003800000 */
[----:B------:R-:W-:Y:S01]  /*6030*/  R2UR UR4, R0 ;  /* 0x00000000000472ca */ /* 0x000fe200000e0000 */
[----:B------:R-:W-:Y:S01]  /*6040*/  VOTEU.ANY UR5, UPT, PT ;  /* 0x0000000000057886 */ /* 0x000fe200038e0100 */
[----:B------:R-:W0:Y:S01]  /*6050*/  S2R R0, SR_LANEID ;  /* 0x0000000000007919 */ /* 0x000e220000000000 */
[----:B------:R-:W-:-:S10]  /*6060*/  UFLO.U32 UR5, UR5 ;  /* 0x00000005000572bd */ /* 0x000fd400080e0000 */
[----:B------:R-:W-:-:S06]  /*6070*/  ULOP3.LUT UR4, URZ, UR4, URZ, 0x33, !UPT ;  /* 0x00000004ff047292 */ /* 0x000fcc000f8e33ff */
[----:B------:R-:W-:-:S04]  /*6080*/  IMAD.U32 R2, RZ, RZ, UR4 ;  /* 0x00000004ff027e24 */ /* 0x000fc8000f8e00ff */
[----:B------:R-:W1:Y:S02]  /*6090*/  REDUX UR7, R2 ;  /* 0x00000000020773c4 */ /* 0x000e640000000000 */
[----:B------:R2:W-:Y:S01]  /*60a0*/  UTCATOMSWS.AND URZ, UR4 ;  /* 0x0000000400ff79e3 */ /* 0x0005e20008000000 */
[----:B0-----:R-:W-:Y:S01]  /*60b0*/  ISETP.EQ.U32.AND P0, PT, R0, UR5, PT ;  /* 0x0000000500007c0c */ /* 0x001fe2000bf02070 */
[----:B-1----:R-:W-:-:S12]  /*60c0*/  IMAD.U32 R0, RZ, RZ, UR7 ;  /* 0x00000007ff007e24 */ /* 0x002fd8000f8e00ff */
[----:B------:R2:W-:Y:S01]  /*60d0*/  @P0 ATOMS.AND RZ, [UR6], R0 ;  /* 0x00000000ffff098c */ /* 0x0005e2000a800006 */
[----:B------:R-:W-:Y:S05]  /*60e0*/  BRA `(.L_x_21) ;  /* 0x0000000000147947 */ /* 0x000fea0003800000 */
.L_x_23:
[----:B------:R-:W-:-:S07]  /*60f0*/  MOV R2, 0x6110 ;  /* 0x0000611000027802 */ /* 0x000fce0000000f00 */
[----:B------:R-:W-:Y:S05]  /*6100*/  CALL.REL.NOINC `($__internal_0_$__cuda_sm10x_tcgen05_guardrail_trap_col_being_dealloced_not_returned_by_alloc) ;  /* 0x0000000000447944 */ /* 0x000fea0003c00000 */
[----:B------:R-:W-:Y:S05]  /*6110*/  BRA `(.L_x_21) ;  /* 0x0000000000087947 */ /* 0x000fea0003800000 */
.L_x_22:
[----:B------:R-:W-:-:S07]  /*6120*/  MOV R2, 0x6140 ;  /* 0x0000614000027802 */ /* 0x000fce0000000f00 */
[----:B------:R-:W-:Y:S05]  /*6130*/  CALL.REL.NOINC `($__internal_2_$__cuda_sm10x_tcgen05_guardrail_trap_unallocated_columns_being_dealloced) ;  /* 0x0000000000507944 */ /* 0x000fea0003c00000 */
.L_x_21:
[----:B------:R-:W-:Y:S01]  /*6140*/  NOP ;  /* 0x0000000000007918 */ /* 0x000fe20000000000 */
[----:B--2---:R-:W-:Y:S05]  /*6150*/  EXIT ;  /* 0x000000000000794d */ /* 0x004fea0003800000 */
.L_x_8:
[----:B------:R-:W1:Y:S02]  /*6160*/  SYNCS.PHASECHK.TRANS64.TRYWAIT P2, [UR12+0x3800], RZ ;  /* 0x003800ffff0075a7 */ /* 0x000e64000804110c */
[----:B-1----:R-:W-:Y:S05]  /*6170*/  @!P2 BRA `(.L_x_8) ;  /* 0xfffffffc00f8a947 */ /* 0x002fea000383ffff */
[----:B------:R-:W-:Y:S05]  /*6180*/  BRA `(.L_x_7) ;  /* 0xffffffb400a87947 */ /* 0x000fea000383ffff */
.L_x_16:
[----:B------:R-:W2:Y:S02]  /*6190*/  SYNCS.PHASECHK.TRANS64.TRYWAIT P0, [UR12+0x4810], RZ ;  /* 0x004810ffff0075a7 */ /* 0x000ea4000800110c */
[----:B--2---:R-:W-:Y:S05]  /*61a0*/  @!P0 BRA `(.L_x_16) ;  /* 0xfffffffc00f88947 */ /* 0x004fea000383ffff */
[----:B------:R-:W-:Y:S05]  /*61b0*/  BRA `(.L_x_24) ;  /* 0xffffffcc00e87947 */ /* 0x000fea000383ffff */
.L_x_17:
[----:B------:R-:W2:Y:S02]  /*61c0*/  SYNCS.PHASECHK.TRANS64.TRYWAIT P0, [UR37], R20 ;  /* 0x00000014ff0075a7 */ /* 0x000ea40008001125 */
[----:B--2---:R-:W-:Y:S05]  /*61d0*/  @!P0 BRA `(.L_x_17) ;  /* 0xfffffffc00f88947 */ /* 0x004fea000383ffff */
[----:B------:R-:W-:Y:S05]  /*61e0*/  BRA `(.L_x_25) ;  /* 0xffffffd800cc7947 */ /* 0x000fea000383ffff */
.L_x_20:
[----:B------:R-:W0:Y:S02]  /*61f0*/  SYNCS.PHASECHK.TRANS64.TRYWAIT P0, [UR37], R4 ;  /* 0x00000004ff0075a7 */ /* 0x000e240008001125 */
[----:B0-----:R-:W-:Y:S05]  /*6200*/  @!P0 BRA `(.L_x_20) ;  /* 0xfffffffc00f88947 */ /* 0x001fea000383ffff */
[----:B------:R-:W-:Y:S05]  /*6210*/  BRA `(.L_x_26) ;  /* 0xffffffe000847947 */ /* 0x000fea000383ffff */
        .weak           $__internal_0_$__cuda_sm10x_tcgen05_guardrail_trap_col_being_dealloced_not_returned_by_alloc
        .type           $__internal_0_$__cuda_sm10x_tcgen05_guardrail_trap_col_being_dealloced_not_returned_by_alloc,@function
        .size           $__internal_0_$__cuda_sm10x_tcgen05_guardrail_trap_col_being_dealloced_not_returned_by_alloc,($__internal_1_$__cuda_sm10x_tcgen05_guardrail_trap_phase_invalid_during_alloc - $__internal_0_$__cuda_sm10x_tcgen05_guardrail_trap_col_being_dealloced_not_returned_by_alloc)
$__internal_0_$__cuda_sm10x_tcgen05_guardrail_trap_col_being_dealloced_not_returned_by_alloc:
[----:B------:R-:W-:Y:S05]  /*6220*/  BPT.TRAP 0x1 ;  /* 0x000000040000795c */ /* 0x000fea0000300000 */
[----:B------:R-:W-:-:S04]  /*6230*/  IMAD.MOV.U32 R3, RZ, RZ, 0x0 ;  /* 0x00000000ff037424 */ /* 0x000fc800078e00ff */
[----:B------:R-:W-:Y:S05]  /*6240*/  RET.REL.NODEC R2 `(attn_fwd) ;  /* 0xffffff9c026c7950 */ /* 0x000fea0003c3ffff */
        .weak           $__internal_1_$__cuda_sm10x_tcgen05_guardrail_trap_phase_invalid_during_alloc
        .type           $__internal_1_$__cuda_sm10x_tcgen05_guardrail_trap_phase_invalid_during_alloc,@function
        .size           $__internal_1_$__cuda_sm10x_tcgen05_guardrail_trap_phase_invalid_during_alloc,($__internal_2_$__cuda_sm10x_tcgen05_guardrail_trap_unallocated_columns_being_dealloced - $__internal_1_$__cuda_sm10x_tcgen05_guardrail_trap_phase_invalid_during_alloc)
$__internal_1_$__cuda_sm10x_tcgen05_guardrail_trap_phase_invalid_during_alloc:
[----:B------:R-:W-:Y:S05]  /*6250*/  BPT.TRAP 0x1 ;  /* 0x000000040000795c */ /* 0x000fea0000300000 */
[----:B------:R-:W-:-:S04]  /*6260*/  IMAD.MOV.U32 R3, RZ, RZ, 0x0 ;  /* 0x00000000ff037424 */ /* 0x000fc800078e00ff */
[----:B------:R-:W-:Y:S05]  /*6270*/  RET.REL.NODEC R2 `(attn_fwd) ;  /* 0xffffff9c02607950 */ /* 0x000fea0003c3ffff */
        .weak           $__internal_2_$__cuda_sm10x_tcgen05_guardrail_trap_unallocated_columns_being_dealloced
        .type           $__internal_2_$__cuda_sm10x_tcgen05_guardrail_trap_unallocated_columns_being_dealloced,@function
        .size           $__internal_2_$__cuda_sm10x_tcgen05_guardrail_trap_unallocated_columns_being_dealloced,(.L_x_30 - $__internal_2_$__cuda_sm10x_tcgen05_guardrail_trap_unallocated_columns_being_dealloced)
$__internal_2_$__cuda_sm10x_tcgen05_guardrail_trap_unallocated_columns_being_dealloced:
[----:B------:R-:W-:Y:S05]  /*6280*/  BPT.TRAP 0x1 ;  /* 0x000000040000795c */ /* 0x000fea0000300000 */
[----:B------:R-:W-:-:S04]  /*6290*/  IMAD.MOV.U32 R3, RZ, RZ, 0x0 ;  /* 0x00000000ff037424 */ /* 0x000fc800078e00ff */
[----:B------:R-:W-:Y:S05]  /*62a0*/  RET.REL.NODEC R2 `(attn_fwd) ;  /* 0xffffff9c02547950 */ /* 0x000fea0003c3ffff */
.L_x_27:
[----:B------:R-:W-:-:S00]  /*62b0*/  BRA `(.L_x_27) ;  /* 0xfffffffc00fc7947 */ /* 0x000fc0000383ffff */
[----:B------:R-:W-:-:S00]  /*62c0*/  NOP ;  /* 0x0000000000007918 */ /* 0x000fc00000000000 */
        /* <DEDUP_REMOVED lines=11> */
.L_x_30:


//--------------------- .nv.global.init           --------------------------
	.section	.nv.global.init,"aw",@progbits
.nv.global.init:
	.type		_$_str,@object
	.size		_$_str,(.L_3 - _$_str)
_$_str:
        /*0000*/ 	.byte	0x5f, 0x5f, 0x43, 0x55, 0x44, 0x41, 0x5f, 0x46, 0x54, 0x5a, 0x00
.L_3:


//--------------------- .nv.shared.attn_fwd       --------------------------
	.section	.nv.shared.attn_fwd,"aw",@nobits
	.sectionflags	@""
	.align	16
	.zero		1024


//--------------------- .nv.shared.reserved.0     --------------------------
	.section	.nv.shared.reserved.0,"aw",@nobits
	.align	8
	.weak		__nv_reservedSMEM_offset_0_alias
	.size		__nv_reservedSMEM_offset_0_alias, 0, 64
	.other		__nv_reservedSMEM_offset_0_alias,@"STO_CUDA_RESERVED_SHARED STV_DEFAULT"
__nv_reservedSMEM_offset_0_alias:
	.zero		0
.nv.shared.reserved.0:
	.zero		64
	.weak		__nv_reservedSMEM_allocation_phase
	.type		__nv_reservedSMEM_allocation_phase,@object
	.size		__nv_reservedSMEM_allocation_phase,(.L_0 - __nv_reservedSMEM_allocation_phase)
__nv_reservedSMEM_allocation_phase:
	.zero		1
.L_0:
	.zero		7
	.weak		__nv_reservedSMEM_devtool_atexit_pc
	.type		__nv_reservedSMEM_devtool_atexit_pc,@object
	.size		__nv_reservedSMEM_devtool_atexit_pc,(__nv_reservedSMEM_allocation_mask - __nv_reservedSMEM_devtool_atexit_pc)
__nv_reservedSMEM_devtool_atexit_pc:
	.zero		8
	.weak		__nv_reservedSMEM_allocation_mask
	.type		__nv_reservedSMEM_allocation_mask,@object
	.size		__nv_reservedSMEM_allocation_mask,(.L_2 - __nv_reservedSMEM_allocation_mask)
__nv_reservedSMEM_allocation_mask:
	.zero		4
.L_2:


//--------------------- .nv.constant0.attn_fwd    --------------------------
	.section	.nv.constant0.attn_fwd,"a",@progbits
	.sectionflags	@""
	.align	4
.nv.constant0.attn_fwd:
	.zero		1032


//--------------------- SYMBOLS --------------------------

	.type		.nv.reservedSmem.offset0,@object
	.size		.nv.reservedSmem.offset0,0x4
	.type		.nv.reservedSmem.cap,@object
	.size		.nv.reservedSmem.cap,0x4
